	.target	sm_90a

	.elftype	@"ET_EXEC"


//--------------------- .note.nv.tkinfo           --------------------------
	.section	.note.nv.tkinfo,"",@"SHT_NOTE"
	.sectionflags	@"SHF_NOTE_NV_TKINFO"
	.tkinfo
        /*0018*/ 	.word	0x00000002
        /*0030*/ 	.string	""
        /*0030*/ 	.string	"ptxas"
        /*0030*/ 	.string	"Cuda compilation tools, release 13.0, V13.0.88"
        /*0030*/ 	.string	"Build cuda_13.0.r13.0/compiler.36424714_0"
        /*0030*/ 	.string	"-arch sm_90a -m 64 "



//--------------------- .note.nv.cuinfo           --------------------------
	.section	.note.nv.cuinfo,"",@"SHT_NOTE"
	.sectionflags	@"SHF_NOTE_NV_CUINFO"
        /*0018*/ 	.short	0x0002
        /*001a*/ 	.short	0x005a
        /*001c*/ 	.short	0x0082
	.zero		2


//--------------------- .nv.info                  --------------------------
	.section	.nv.info,"",@"SHT_CUDA_INFO"
	.align	4


	//----- nvinfo : EIATTR_REGCOUNT
	.align		4
        /*0000*/ 	.byte	0x04, 0x2f
        /*0002*/ 	.short	(.L_12 - .L_11)
	.align		4
.L_11:
        /*0004*/ 	.word	index@(_ZN7cutlass13device_kernelINS_4gemm6kernel13GemmUniversalIN4cute5tupleIJiiiiEEENS1_10collective13CollectiveMmaINS1_37MainloopSm90TmaGmmaWarpSpecializedFP8ILi9ENS5_IJNS4_1CILi4EEESB_NSA_ILi1EEEEEENS1_32KernelTmaWarpSpecializedPingpongEEENS5_IJNSA_ILi64EEENSA_ILi128EEESH_EEENS_12float_e4m3_tENS5_IJlSC_lEEESJ_SK_NS4_8TiledMMAINS4_8MMA_AtomIJNS4_4SM904GMMA31MMA_64x128x32_F32E4M3E4M3_SS_TNILNSO_7ScaleInE1ELSQ_1EEEEEENS4_6LayoutINS5_IJSC_SC_SC_EEENS5_IJNSA_ILi0EEESV_SV_EEEEENS5_IJNS4_10UnderscoreESY_SY_EEEEENS4_23SM90_TMA_LOAD_MULTICASTENS4_14ComposedLayoutINS4_7SwizzleILi3ELi4ELi3EEENS4_18smem_ptr_flag_bitsILi8EEENST_INS5_IJNSA_ILi8EEESH_EEENS5_IJSH_SC_EEEEEEEvNS4_8identityES11_S1B_vS1C_EENS_8epilogue10collective6detail29Sm90TmaWarpSpecializedAdapterINS1F_15DefaultEpilogueISJ_SK_SK_NS1E_6thread17LinearCombinationISJ_Li1EffLNS1J_9ScaleType4KindE0ELNS_15FloatRoundStyleE2ESJ_EENS1_15EpilogueDefaultEEEEEvvEEEEvNT_6ParamsE)
        /*0008*/ 	.word	0x000000a8


	//----- nvinfo : EIATTR_FRAME_SIZE
	.align		4
.L_12:
        /*000c*/ 	.byte	0x04, 0x11
        /*000e*/ 	.short	(.L_14 - .L_13)
	.align		4
.L_13:
        /*0010*/ 	.word	index@(_ZN7cutlass13device_kernelINS_4gemm6kernel13GemmUniversalIN4cute5tupleIJiiiiEEENS1_10collective13CollectiveMmaINS1_37MainloopSm90TmaGmmaWarpSpecializedFP8ILi9ENS5_IJNS4_1CILi4EEESB_NSA_ILi1EEEEEENS1_32KernelTmaWarpSpecializedPingpongEEENS5_IJNSA_ILi64EEENSA_ILi128EEESH_EEENS_12float_e4m3_tENS5_IJlSC_lEEESJ_SK_NS4_8TiledMMAINS4_8MMA_AtomIJNS4_4SM904GMMA31MMA_64x128x32_F32E4M3E4M3_SS_TNILNSO_7ScaleInE1ELSQ_1EEEEEENS4_6LayoutINS5_IJSC_SC_SC_EEENS5_IJNSA_ILi0EEESV_SV_EEEEENS5_IJNS4_10UnderscoreESY_SY_EEEEENS4_23SM90_TMA_LOAD_MULTICASTENS4_14ComposedLayoutINS4_7SwizzleILi3ELi4ELi3EEENS4_18smem_ptr_flag_bitsILi8EEENST_INS5_IJNSA_ILi8EEESH_EEENS5_IJSH_SC_EEEEEEEvNS4_8identityES11_S1B_vS1C_EENS_8epilogue10collective6detail29Sm90TmaWarpSpecializedAdapterINS1F_15DefaultEpilogueISJ_SK_SK_NS1E_6thread17LinearCombinationISJ_Li1EffLNS1J_9ScaleType4KindE0ELNS_15FloatRoundStyleE2ESJ_EENS1_15EpilogueDefaultEEEEEvvEEEEvNT_6ParamsE)
        /*0014*/ 	.word	0x00000000


	//----- nvinfo : EIATTR_MIN_STACK_SIZE
	.align		4
.L_14:
        /*0018*/ 	.byte	0x04, 0x12
        /*001a*/ 	.short	(.L_16 - .L_15)
	.align		4
.L_15:
        /*001c*/ 	.word	index@(_ZN7cutlass13device_kernelINS_4gemm6kernel13GemmUniversalIN4cute5tupleIJiiiiEEENS1_10collective13CollectiveMmaINS1_37MainloopSm90TmaGmmaWarpSpecializedFP8ILi9ENS5_IJNS4_1CILi4EEESB_NSA_ILi1EEEEEENS1_32KernelTmaWarpSpecializedPingpongEEENS5_IJNSA_ILi64EEENSA_ILi128EEESH_EEENS_12float_e4m3_tENS5_IJlSC_lEEESJ_SK_NS4_8TiledMMAINS4_8MMA_AtomIJNS4_4SM904GMMA31MMA_64x128x32_F32E4M3E4M3_SS_TNILNSO_7ScaleInE1ELSQ_1EEEEEENS4_6LayoutINS5_IJSC_SC_SC_EEENS5_IJNSA_ILi0EEESV_SV_EEEEENS5_IJNS4_10UnderscoreESY_SY_EEEEENS4_23SM90_TMA_LOAD_MULTICASTENS4_14ComposedLayoutINS4_7SwizzleILi3ELi4ELi3EEENS4_18smem_ptr_flag_bitsILi8EEENST_INS5_IJNSA_ILi8EEESH_EEENS5_IJSH_SC_EEEEEEEvNS4_8identityES11_S1B_vS1C_EENS_8epilogue10collective6detail29Sm90TmaWarpSpecializedAdapterINS1F_15DefaultEpilogueISJ_SK_SK_NS1E_6thread17LinearCombinationISJ_Li1EffLNS1J_9ScaleType4KindE0ELNS_15FloatRoundStyleE2ESJ_EENS1_15EpilogueDefaultEEEEEvvEEEEvNT_6ParamsE)
        /*0020*/ 	.word	0x00000000
.L_16:


//--------------------- .nv.compat                --------------------------
	.section	.nv.compat,"",@"SHT_CUDA_COMPAT_INFO"
	.align	4
        /*0000*/ 	.byte	0x02, 0x09, 0x01, 0x00, 0x02, 0x02, 0x04, 0x00, 0x02, 0x05, 0x05, 0x00, 0x03, 0x07, 0x01, 0x01
        /*0010*/ 	.byte	0x02, 0x03, 0x01, 0x00, 0x02, 0x06, 0x01, 0x00, 0x04, 0x0b, 0x08, 0x00, 0x00, 0x00, 0x00, 0x00
        /*0020*/ 	.byte	0x00, 0x00, 0x00, 0x00


//--------------------- .nv.info._ZN7cutlass13device_kernelINS_4gemm6kernel13GemmUniversalIN4cute5tupleIJiiiiEEENS1_10collective13CollectiveMmaINS1_37MainloopSm90TmaGmmaWarpSpecializedFP8ILi9ENS5_IJNS4_1CILi4EEESB_NSA_ILi1EEEEEENS1_32KernelTmaWarpSpecializedPingpongEEENS5_IJNSA_ILi64EEENSA_ILi128EEESH_EEENS_12float_e4m3_tENS5_IJlSC_lEEESJ_SK_NS4_8TiledMMAINS4_8MMA_AtomIJNS4_4SM904GMMA31MMA_64x128x32_F32E4M3E4M3_SS_TNILNSO_7ScaleInE1ELSQ_1EEEEEENS4_6LayoutINS5_IJSC_SC_SC_EEENS5_IJNSA_ILi0EEESV_SV_EEEEENS5_IJNS4_10UnderscoreESY_SY_EEEEENS4_23SM90_TMA_LOAD_MULTICASTENS4_14ComposedLayoutINS4_7SwizzleILi3ELi4ELi3EEENS4_18smem_ptr_flag_bitsILi8EEENST_INS5_IJNSA_ILi8EEESH_EEENS5_IJSH_SC_EEEEEEEvNS4_8identityES11_S1B_vS1C_EENS_8epilogue10collective6detail29Sm90TmaWarpSpecializedAdapterINS1F_15DefaultEpilogueISJ_SK_SK_NS1E_6thread17LinearCombinationISJ_Li1EffLNS1J_9ScaleType4KindE0ELNS_15FloatRoundStyleE2ESJ_EENS1_15EpilogueDefaultEEEEEvvEEEEvNT_6ParamsE --------------------------
	.section	.nv.info._ZN7cutlass13device_kernelINS_4gemm6kernel13GemmUniversalIN4cute5tupleIJiiiiEEENS1_10collective13CollectiveMmaINS1_37MainloopSm90TmaGmmaWarpSpecializedFP8ILi9ENS5_IJNS4_1CILi4EEESB_NSA_ILi1EEEEEENS1_32KernelTmaWarpSpecializedPingpongEEENS5_IJNSA_ILi64EEENSA_ILi128EEESH_EEENS_12float_e4m3_tENS5_IJlSC_lEEESJ_SK_NS4_8TiledMMAINS4_8MMA_AtomIJNS4_4SM904GMMA31MMA_64x128x32_F32E4M3E4M3_SS_TNILNSO_7ScaleInE1ELSQ_1EEEEEENS4_6LayoutINS5_IJSC_SC_SC_EEENS5_IJNSA_ILi0EEESV_SV_EEEEENS5_IJNS4_10UnderscoreESY_SY_EEEEENS4_23SM90_TMA_LOAD_MULTICASTENS4_14ComposedLayoutINS4_7SwizzleILi3ELi4ELi3EEENS4_18smem_ptr_flag_bitsILi8EEENST_INS5_IJNSA_ILi8EEESH_EEENS5_IJSH_SC_EEEEEEEvNS4_8identityES11_S1B_vS1C_EENS_8epilogue10collective6detail29Sm90TmaWarpSpecializedAdapterINS1F_15DefaultEpilogueISJ_SK_SK_NS1E_6thread17LinearCombinationISJ_Li1EffLNS1J_9ScaleType4KindE0ELNS_15FloatRoundStyleE2ESJ_EENS1_15EpilogueDefaultEEEEEvvEEEEvNT_6ParamsE,"",@"SHT_CUDA_INFO"
	.sectionflags	@""
	.align	4


	//----- nvinfo : EIATTR_CUDA_API_VERSION
	.align		4
        /*0000*/ 	.byte	0x04, 0x37
        /*0002*/ 	.short	(.L_18 - .L_17)
.L_17:
        /*0004*/ 	.word	0x00000082


	//----- nvinfo : EIATTR_KPARAM_INFO
	.align		4
.L_18:
        /*0008*/ 	.byte	0x04, 0x17
        /*000a*/ 	.short	(.L_20 - .L_19)
.L_19:
        /*000c*/ 	.word	0x00000000
        /*0010*/ 	.short	0x0000
        /*0012*/ 	.short	0x0070
        /*0014*/ 	.byte	0x00, 0xf0, 0x01, 0x10


	//----- nvinfo : EIATTR_SPARSE_MMA_MASK
	.align		4
.L_20:
        /*0018*/ 	.byte	0x03, 0x50
        /*001a*/ 	.short	0x0000


	//----- nvinfo : EIATTR_MAXREG_COUNT
	.align		4
        /*001c*/ 	.byte	0x03, 0x1b
        /*001e*/ 	.short	0x00a8


	//----- nvinfo : EIATTR_NUM_BARRIERS
	.align		4
        /*0020*/ 	.byte	0x02, 0x4c
        /*0022*/ 	.byte	0x01
	.zero		1


	//----- nvinfo : EIATTR_MERCURY_ISA_VERSION
	.align		4
        /*0024*/ 	.byte	0x03, 0x5f
        /*0026*/ 	.short	0x0101


	//----- nvinfo : EIATTR_INT_WARP_WIDE_INSTR_OFFSETS
	.align		4
        /*0028*/ 	.byte	0x04, 0x31
        /*002a*/ 	.short	(.L_22 - .L_21)


	//   ....[0]....
.L_21:
        /*002c*/ 	.word	0x000005d0


	//   ....[1]....
        /*0030*/ 	.word	0x00000610


	//   ....[2]....
        /*0034*/ 	.word	0x00000680


	//   ....[3]....
        /*0038*/ 	.word	0x00000690


	//   ....[4]....
        /*003c*/ 	.word	0x000006a0


	//   ....[5]....
        /*0040*/ 	.word	0x000006b0


	//   ....[6]....
        /*0044*/ 	.word	0x00000850


	//   ....[7]....
        /*0048*/ 	.word	0x000008b0


	//   ....[8]....
        /*004c*/ 	.word	0x00003380


	//----- nvinfo : EIATTR_COOP_GROUP_MASK_REGIDS
	.align		4
.L_22:
        /*0050*/ 	.byte	0x04, 0x29
        /*0052*/ 	.short	(.L_24 - .L_23)


	//   ....[0]....
.L_23:
        /*0054*/ 	.word	0xffffffff


	//   ....[1]....
        /*0058*/ 	.word	0xffffffff


	//   ....[2]....
        /*005c*/ 	.word	0xffffffff


	//   ....[3]....
        /*0060*/ 	.word	0xffffffff


	//   ....[4]....
        /*0064*/ 	.word	0xffffffff


	//   ....[5]....
        /*0068*/ 	.word	0xffffffff


	//   ....[6]....
        /*006c*/ 	.word	0xffffffff


	//----- nvinfo : EIATTR_COOP_GROUP_INSTR_OFFSETS
	.align		4
.L_24:
        /*0070*/ 	.byte	0x04, 0x28
        /*0072*/ 	.short	(.L_26 - .L_25)


	//   ....[0]....
.L_25:
        /*0074*/ 	.word	0x00000060


	//   ....[1]....
        /*0078*/ 	.word	0x00000070


	//   ....[2]....
        /*007c*/ 	.word	0x00000130


	//   ....[3]....
        /*0080*/ 	.word	0x000003a0


	//   ....[4]....
        /*0084*/ 	.word	0x000003e0


	//   ....[5]....
        /*0088*/ 	.word	0x00000470


	//   ....[6]....
        /*008c*/ 	.word	0x00000a40


	//----- nvinfo : EIATTR_REG_RECONFIG
	.align		4
.L_26:
        /*0090*/ 	.byte	0x01, 0x54
	.zero		2


	//----- nvinfo : EIATTR_MBARRIER_INSTR_OFFSETS
	.align		4
        /*0094*/ 	.byte	0x04, 0x39
        /*0096*/ 	.short	(.L_28 - .L_27)


	//   ....[0]....
.L_27:
        /*0098*/ 	.word	0x00000250
        /*009c*/ 	.word	0x000000ff
        /*00a0*/ 	.word	0x00000000
        /*00a4*/ 	.short	0x0100
        /*00a6*/ 	.byte	0x08
	.zero		1


	//   ....[1]....
        /*00a8*/ 	.word	0x00000260
        /*00ac*/ 	.word	0x000000ff
        /*00b0*/ 	.word	0x00000048
        /*00b4*/ 	.short	0x0100
        /*00b6*/ 	.byte	0x08
	.zero		1


	//   ....[2]....
        /*00b8*/ 	.word	0x00000270
        /*00bc*/ 	.word	0x000000ff
        /*00c0*/ 	.word	0x00000008
        /*00c4*/ 	.short	0x0100
        /*00c6*/ 	.byte	0x08
	.zero		1


	//   ....[3]....
        /*00c8*/ 	.word	0x00000280
        /*00cc*/ 	.word	0x000000ff
        /*00d0*/ 	.word	0x00000050
        /*00d4*/ 	.short	0x0100
        /*00d6*/ 	.byte	0x08
	.zero		1


	//   ....[4]....
        /*00d8*/ 	.word	0x00000290
        /*00dc*/ 	.word	0x000000ff
        /*00e0*/ 	.word	0x00000010
        /*00e4*/ 	.short	0x0100
        /*00e6*/ 	.byte	0x08
	.zero		1


	//   ....[5]....
        /*00e8*/ 	.word	0x000002a0
        /*00ec*/ 	.word	0x000000ff
        /*00f0*/ 	.word	0x00000058
        /*00f4*/ 	.short	0x0100
        /*00f6*/ 	.byte	0x08
	.zero		1


	//   ....[6]....
        /*00f8*/ 	.word	0x000002b0
        /*00fc*/ 	.word	0x000000ff
        /*0100*/ 	.word	0x00000018
        /*0104*/ 	.short	0x0100
        /*0106*/ 	.byte	0x08
	.zero		1


	//   ....[7]....
        /*0108*/ 	.word	0x000002c0
        /*010c*/ 	.word	0x000000ff
        /*0110*/ 	.word	0x00000060
        /*0114*/ 	.short	0x0100
        /*0116*/ 	.byte	0x08
	.zero		1


	//   ....[8]....
        /*0118*/ 	.word	0x000002d0
        /*011c*/ 	.word	0x000000ff
        /*0120*/ 	.word	0x00000020
        /*0124*/ 	.short	0x0100
        /*0126*/ 	.byte	0x08
	.zero		1


	//   ....[9]....
        /*0128*/ 	.word	0x000002e0
        /*012c*/ 	.word	0x000000ff
        /*0130*/ 	.word	0x00000068
        /*0134*/ 	.short	0x0100
        /*0136*/ 	.byte	0x08
	.zero		1


	//   ....[10]....
        /*0138*/ 	.word	0x000002f0
        /*013c*/ 	.word	0x000000ff
        /*0140*/ 	.word	0x00000028
        /*0144*/ 	.short	0x0100
        /*0146*/ 	.byte	0x08
	.zero		1


	//   ....[11]....
        /*0148*/ 	.word	0x00000300
        /*014c*/ 	.word	0x000000ff
        /*0150*/ 	.word	0x00000070
        /*0154*/ 	.short	0x0100
        /*0156*/ 	.byte	0x08
	.zero		1


	//   ....[12]....
        /*0158*/ 	.word	0x00000310
        /*015c*/ 	.word	0x000000ff
        /*0160*/ 	.word	0x00000030
        /*0164*/ 	.short	0x0100
        /*0166*/ 	.byte	0x08
	.zero		1


	//   ....[13]....
        /*0168*/ 	.word	0x00000320
        /*016c*/ 	.word	0x000000ff
        /*0170*/ 	.word	0x00000078
        /*0174*/ 	.short	0x0100
        /*0176*/ 	.byte	0x08
	.zero		1


	//   ....[14]....
        /*0178*/ 	.word	0x00000330
        /*017c*/ 	.word	0x000000ff
        /*0180*/ 	.word	0x00000038
        /*0184*/ 	.short	0x0100
        /*0186*/ 	.byte	0x08
	.zero		1


	//   ....[15]....
        /*0188*/ 	.word	0x00000340
        /*018c*/ 	.word	0x000000ff
        /*0190*/ 	.word	0x00000080
        /*0194*/ 	.short	0x0100
        /*0196*/ 	.byte	0x08
	.zero		1


	//   ....[16]....
        /*0198*/ 	.word	0x00000350
        /*019c*/ 	.word	0x000000ff
        /*01a0*/ 	.word	0x00000040
        /*01a4*/ 	.short	0x0100
        /*01a6*/ 	.byte	0x08
	.zero		1


	//   ....[17]....
        /*01a8*/ 	.word	0x00000360
        /*01ac*/ 	.word	0x000000ff
        /*01b0*/ 	.word	0x00000088
        /*01b4*/ 	.short	0x0100
        /*01b6*/ 	.byte	0x08
	.zero		1


	//   ....[18]....
        /*01b8*/ 	.word	0x000008a0
        /*01bc*/ 	.word	0x000000ff
        /*01c0*/ 	.word	0x000000c0
        /*01c4*/ 	.short	0x0100
        /*01c6*/ 	.byte	0x08
	.zero		1


	//   ....[19]....
        /*01c8*/ 	.word	0x00000950
        /*01cc*/ 	.word	0x000000ff
        /*01d0*/ 	.word	0x000000c8
        /*01d4*/ 	.short	0x0100
        /*01d6*/ 	.byte	0x08
	.zero		1


	//   ....[20]....
        /*01d8*/ 	.word	0x000009c0
        /*01dc*/ 	.word	0x000000ff
        /*01e0*/ 	.word	0x000000a0
        /*01e4*/ 	.short	0x0100
        /*01e6*/ 	.byte	0x09
	.zero		1


	//   ....[21]....
        /*01e8*/ 	.word	0x000009d0
        /*01ec*/ 	.word	0x000000ff
        /*01f0*/ 	.word	0x000000a8
        /*01f4*/ 	.short	0x0100
        /*01f6*/ 	.byte	0x09
	.zero		1


	//   ....[22]....
        /*01f8*/ 	.word	0x000009e0
        /*01fc*/ 	.word	0x000000ff
        /*0200*/ 	.word	0x000000b0
        /*0204*/ 	.short	0x0100
        /*0206*/ 	.byte	0x09
	.zero		1


	//   ....[23]....
        /*0208*/ 	.word	0x000009f0
        /*020c*/ 	.word	0x000000ff
        /*0210*/ 	.word	0x000000b8
        /*0214*/ 	.short	0x0100
        /*0216*/ 	.byte	0x09
	.zero		1


	//   ....[24]....
        /*0218*/ 	.word	0x00001750
        /*021c*/ 	.word	0x000000ff
        /*0220*/ 	.word	0xfffffff8
        /*0224*/ 	.short	0x010a
        /*0226*/ 	.byte	0x0b
	.zero		1


	//   ....[25]....
        /*0228*/ 	.word	0x00001c30
        /*022c*/ 	.word	0x000000ff
        /*0230*/ 	.word	0x00000000
        /*0234*/ 	.short	0x010a
        /*0236*/ 	.byte	0x06
	.zero		1


	//   ....[26]....
        /*0238*/ 	.word	0x00001c70
        /*023c*/ 	.word	0x000000ff
        /*0240*/ 	.word	0x00000000
        /*0244*/ 	.short	0x010a
        /*0246*/ 	.byte	0x06
	.zero		1


	//   ....[27]....
        /*0248*/ 	.word	0x00002630
        /*024c*/ 	.word	0x000000ff
        /*0250*/ 	.word	0x00000000
        /*0254*/ 	.short	0x010a
        /*0256*/ 	.byte	0x10
	.zero		1


	//   ....[28]....
        /*0258*/ 	.word	0x00002670
        /*025c*/ 	.word	0x000000ff
        /*0260*/ 	.word	0x00000000
        /*0264*/ 	.short	0x010a
        /*0266*/ 	.byte	0x10
	.zero		1


	//   ....[29]....
        /*0268*/ 	.word	0x00002d90
        /*026c*/ 	.word	0x00000015
        /*0270*/ 	.word	0x00000000
        /*0274*/ 	.short	0x0101
        /*0276*/ 	.byte	0x3f
	.zero		1


	//   ....[30]....
        /*0278*/ 	.word	0x00003310
        /*027c*/ 	.word	0x00000013
        /*0280*/ 	.word	0x00000000
        /*0284*/ 	.short	0x0101
        /*0286*/ 	.byte	0x16
	.zero		1


	//   ....[31]....
        /*0288*/ 	.word	0x00003420
        /*028c*/ 	.word	0x00000013
        /*0290*/ 	.word	0x00000000
        /*0294*/ 	.short	0x0101
        /*0296*/ 	.byte	0x3f
	.zero		1


	//   ....[32]....
        /*0298*/ 	.word	0x000034e0
        /*029c*/ 	.word	0x000000ff
        /*02a0*/ 	.word	0x00000008
        /*02a4*/ 	.short	0x010a
        /*02a6*/ 	.byte	0x0b
	.zero		1


	//   ....[33]....
        /*02a8*/ 	.word	0x00007d80
        /*02ac*/ 	.word	0x00000004
        /*02b0*/ 	.word	0x00000000
        /*02b4*/ 	.short	0x0101
        /*02b6*/ 	.byte	0x16
	.zero		1


	//   ....[34]....
        /*02b8*/ 	.word	0x000087d0
        /*02bc*/ 	.word	0x00000013
        /*02c0*/ 	.word	0x00000048
        /*02c4*/ 	.short	0x010a
        /*02c6*/ 	.byte	0x3f
	.zero		1


	//   ....[35]....
        /*02c8*/ 	.word	0x00008b80
        /*02cc*/ 	.word	0x0000000a
        /*02d0*/ 	.word	0x000000c8
        /*02d4*/ 	.short	0x0101
        /*02d6*/ 	.byte	0x3f
	.zero		1


	//   ....[36]....
        /*02d8*/ 	.word	0x000092e0
        /*02dc*/ 	.word	0x00000005
        /*02e0*/ 	.word	0x00000000
        /*02e4*/ 	.short	0x010a
        /*02e6*/ 	.byte	0x3f
	.zero		1


	//   ....[37]....
        /*02e8*/ 	.word	0x00009360
        /*02ec*/ 	.word	0x00000007
        /*02f0*/ 	.word	0x00000000
        /*02f4*/ 	.short	0x010a
        /*02f6*/ 	.byte	0x3f
	.zero		1


	//   ....[38]....
        /*02f8*/ 	.word	0x000093f0
        /*02fc*/ 	.word	0x00000006
        /*0300*/ 	.word	0x00000000
        /*0304*/ 	.short	0x010a
        /*0306*/ 	.byte	0x3f
	.zero		1


	//   ....[39]....
        /*0308*/ 	.word	0x00009480
        /*030c*/ 	.word	0x00000009
        /*0310*/ 	.word	0x00000000
        /*0314*/ 	.short	0x010a
        /*0316*/ 	.byte	0x3f
	.zero		1


	//   ....[40]....
        /*0318*/ 	.word	0x00009510
        /*031c*/ 	.word	0x00000006
        /*0320*/ 	.word	0x00000000
        /*0324*/ 	.short	0x010a
        /*0326*/ 	.byte	0x3f
	.zero		1


	//   ....[41]....
        /*0328*/ 	.word	0x000095a0
        /*032c*/ 	.word	0x00000009
        /*0330*/ 	.word	0x00000000
        /*0334*/ 	.short	0x010a
        /*0336*/ 	.byte	0x3f
	.zero		1


	//   ....[42]....
        /*0338*/ 	.word	0x00009630
        /*033c*/ 	.word	0x00000008
        /*0340*/ 	.word	0x00000000
        /*0344*/ 	.short	0x010a
        /*0346*/ 	.byte	0x3f
	.zero		1


	//   ....[43]....
        /*0348*/ 	.word	0x000096c0
        /*034c*/ 	.word	0x0000000b
        /*0350*/ 	.word	0x00000000
        /*0354*/ 	.short	0x010a
        /*0356*/ 	.byte	0x3f
	.zero		1


	//   ....[44]....
        /*0358*/ 	.word	0x00009750
        /*035c*/ 	.word	0x00000003
        /*0360*/ 	.word	0x00000000
        /*0364*/ 	.short	0x010a
        /*0366*/ 	.byte	0x3f
	.zero		1


	//   ....[45]....
        /*0368*/ 	.word	0x000097c0
        /*036c*/ 	.word	0x00000013
        /*0370*/ 	.word	0xfffffff8
        /*0374*/ 	.short	0x010a
        /*0376*/ 	.byte	0x3f
	.zero		1


	//   ....[46]....
        /*0378*/ 	.word	0x00009820
        /*037c*/ 	.word	0x00000013
        /*0380*/ 	.word	0x00000000
        /*0384*/ 	.short	0x010a
        /*0386*/ 	.byte	0x3f
	.zero		1


	//   ....[47]....
        /*0388*/ 	.word	0x00009880
        /*038c*/ 	.word	0x00000015
        /*0390*/ 	.word	0x00000000
        /*0394*/ 	.short	0x010a
        /*0396*/ 	.byte	0x3f
	.zero		1


	//   ....[48]....
        /*0398*/ 	.word	0x000098e0
        /*039c*/ 	.word	0x00000013
        /*03a0*/ 	.word	0x00000008
        /*03a4*/ 	.short	0x010a
        /*03a6*/ 	.byte	0x3f
	.zero		1


	//   ....[49]....
        /*03a8*/ 	.word	0x000099b0
        /*03ac*/ 	.word	0x00000013
        /*03b0*/ 	.word	0x00000048
        /*03b4*/ 	.short	0x010a
        /*03b6*/ 	.byte	0x3f
	.zero		1


	//   ....[50]....
        /*03b8*/ 	.word	0x00009a90
        /*03bc*/ 	.word	0x00000005
        /*03c0*/ 	.word	0x00000000
        /*03c4*/ 	.short	0x010a
        /*03c6*/ 	.byte	0x3f
	.zero		1


	//   ....[51]....
        /*03c8*/ 	.word	0x00009ae0
        /*03cc*/ 	.word	0x00000007
        /*03d0*/ 	.word	0x00000000
        /*03d4*/ 	.short	0x010a
        /*03d6*/ 	.byte	0x3f
	.zero		1


	//   ....[52]....
        /*03d8*/ 	.word	0x00009b30
        /*03dc*/ 	.word	0x00000006
        /*03e0*/ 	.word	0x00000000
        /*03e4*/ 	.short	0x010a
        /*03e6*/ 	.byte	0x3f
	.zero		1


	//   ....[53]....
        /*03e8*/ 	.word	0x00009b80
        /*03ec*/ 	.word	0x00000009
        /*03f0*/ 	.word	0x00000000
        /*03f4*/ 	.short	0x010a
        /*03f6*/ 	.byte	0x3f
	.zero		1


	//   ....[54]....
        /*03f8*/ 	.word	0x00009bd0
        /*03fc*/ 	.word	0x00000006
        /*0400*/ 	.word	0x00000000
        /*0404*/ 	.short	0x010a
        /*0406*/ 	.byte	0x3f
	.zero		1


	//   ....[55]....
        /*0408*/ 	.word	0x00009c20
        /*040c*/ 	.word	0x00000009
        /*0410*/ 	.word	0x00000000
        /*0414*/ 	.short	0x010a
        /*0416*/ 	.byte	0x3f
	.zero		1


	//   ....[56]....
        /*0418*/ 	.word	0x00009c70
        /*041c*/ 	.word	0x00000008
        /*0420*/ 	.word	0x00000000
        /*0424*/ 	.short	0x010a
        /*0426*/ 	.byte	0x3f
	.zero		1


	//   ....[57]....
        /*0428*/ 	.word	0x00009cc0
        /*042c*/ 	.word	0x0000000b
        /*0430*/ 	.word	0x00000000
        /*0434*/ 	.short	0x010a
        /*0436*/ 	.byte	0x3f
	.zero		1


	//----- nvinfo : EIATTR_NUM_MBARRIERS
	.align		4
.L_28:
        /*0438*/ 	.byte	0x03, 0x38
        /*043a*/ 	.short	0x0018


	//----- nvinfo : EIATTR_EXIT_INSTR_OFFSETS
	.align		4
        /*043c*/ 	.byte	0x04, 0x1c
        /*043e*/ 	.short	(.L_30 - .L_29)


	//   ....[0]....
.L_29:
        /*0440*/ 	.word	0x00001490


	//   ....[1]....
        /*0444*/ 	.word	0x000014f0


	//   ....[2]....
        /*0448*/ 	.word	0x00008390


	//   ....[3]....
        /*044c*/ 	.word	0x000083c0


	//   ....[4]....
        /*0450*/ 	.word	0x000097a0


	//----- nvinfo : EIATTR_MAX_THREADS
	.align		4
.L_30:
        /*0454*/ 	.byte	0x04, 0x05
        /*0456*/ 	.short	(.L_32 - .L_31)
.L_31:
        /*0458*/ 	.word	0x00000180
        /*045c*/ 	.word	0x00000001
        /*0460*/ 	.word	0x00000001


	//----- nvinfo : EIATTR_CRS_STACK_SIZE
	.align		4
.L_32:
        /*0464*/ 	.byte	0x04, 0x1e
        /*0466*/ 	.short	(.L_34 - .L_33)
.L_33:
        /*0468*/ 	.word	0x00000000


	//----- nvinfo : EIATTR_CBANK_PARAM_SIZE
	.align		4
.L_34:
        /*046c*/ 	.byte	0x03, 0x19
        /*046e*/ 	.short	0x0470


	//----- nvinfo : EIATTR_PARAM_CBANK
	.align		4
        /*0470*/ 	.byte	0x04, 0x0a
        /*0472*/ 	.short	(.L_36 - .L_35)
	.align		4
.L_35:
        /*0474*/ 	.word	index@(.nv.constant0._ZN7cutlass13device_kernelINS_4gemm6kernel13GemmUniversalIN4cute5tupleIJiiiiEEENS1_10collective13CollectiveMmaINS1_37MainloopSm90TmaGmmaWarpSpecializedFP8ILi9ENS5_IJNS4_1CILi4EEESB_NSA_ILi1EEEEEENS1_32KernelTmaWarpSpecializedPingpongEEENS5_IJNSA_ILi64EEENSA_ILi128EEESH_EEENS_12float_e4m3_tENS5_IJlSC_lEEESJ_SK_NS4_8TiledMMAINS4_8MMA_AtomIJNS4_4SM904GMMA31MMA_64x128x32_F32E4M3E4M3_SS_TNILNSO_7ScaleInE1ELSQ_1EEEEEENS4_6LayoutINS5_IJSC_SC_SC_EEENS5_IJNSA_ILi0EEESV_SV_EEEEENS5_IJNS4_10UnderscoreESY_SY_EEEEENS4_23SM90_TMA_LOAD_MULTICASTENS4_14ComposedLayoutINS4_7SwizzleILi3ELi4ELi3EEENS4_18smem_ptr_flag_bitsILi8EEENST_INS5_IJNSA_ILi8EEESH_EEENS5_IJSH_SC_EEEEEEEvNS4_8identityES11_S1B_vS1C_EENS_8epilogue10collective6detail29Sm90TmaWarpSpecializedAdapterINS1F_15DefaultEpilogueISJ_SK_SK_NS1E_6thread17LinearCombinationISJ_Li1EffLNS1J_9ScaleType4KindE0ELNS_15FloatRoundStyleE2ESJ_EENS1_15EpilogueDefaultEEEEEvvEEEEvNT_6ParamsE)
        /*0478*/ 	.short	0x0210
        /*047a*/ 	.short	0x0470


	//----- nvinfo : EIATTR_SW_WAR
	.align		4
.L_36:
        /*047c*/ 	.byte	0x04, 0x36
        /*047e*/ 	.short	(.L_38 - .L_37)
.L_37:
        /*0480*/ 	.word	0x00000008
.L_38:


//--------------------- .nv.callgraph             --------------------------
	.section	.nv.callgraph,"",@"SHT_CUDA_CALLGRAPH"
	.align	4
	.sectionentsize	8
	.align		4
        /*0000*/ 	.word	0x00000000
	.align		4
        /*0004*/ 	.word	0xffffffff
	.align		4
        /*0008*/ 	.word	0x00000000
	.align		4
        /*000c*/ 	.word	0xfffffffe
	.align		4
        /*0010*/ 	.word	0x00000000
	.align		4
        /*0014*/ 	.word	0xfffffffd
	.align		4
        /*0018*/ 	.word	0x00000000
	.align		4
        /*001c*/ 	.word	0xfffffffc


//--------------------- .nv.constant4             --------------------------
	.section	.nv.constant4,"a",@progbits
	.align	8
	.align		8
.nv.constant4:
        /*0000*/ 	.dword	_ZN40_INTERNAL_681df003_4_k_cu_819a157c_279404cuda3std3__45__cpo5beginE
	.align		8
        /*0008*/ 	.dword	_ZN40_INTERNAL_681df003_4_k_cu_819a157c_279404cuda3std3__45__cpo3endE
	.align		8
        /*0010*/ 	.dword	_ZN40_INTERNAL_681df003_4_k_cu_819a157c_279404cuda3std3__45__cpo6cbeginE
	.align		8
        /*0018*/ 	.dword	_ZN40_INTERNAL_681df003_4_k_cu_819a157c_279404cuda3std3__45__cpo4cendE
	.align		8
        /*0020*/ 	.dword	_ZN40_INTERNAL_681df003_4_k_cu_819a157c_279404cuda3std3__442_GLOBAL__N__681df003_4_k_cu_819a157c_279406ignoreE
	.align		8
        /*0028*/ 	.dword	_ZN40_INTERNAL_681df003_4_k_cu_819a157c_279404cuda3std3__419piecewise_constructE
	.align		8
        /*0030*/ 	.dword	_ZN40_INTERNAL_681df003_4_k_cu_819a157c_279404cuda3std3__48in_placeE
	.align		8
        /*0038*/ 	.dword	_ZN40_INTERNAL_681df003_4_k_cu_819a157c_279404cuda3std6ranges3__45__cpo4swapE
	.align		8
        /*0040*/ 	.dword	_ZN40_INTERNAL_681df003_4_k_cu_819a157c_279404cuda3std6ranges3__45__cpo9iter_moveE
	.align		8
        /*0048*/ 	.dword	_ZN40_INTERNAL_681df003_4_k_cu_819a157c_279404cute7productE
	.align		8
        /*0050*/ 	.dword	_ZN40_INTERNAL_681df003_4_k_cu_819a157c_279404cute1_E


//--------------------- .text._ZN7cutlass13device_kernelINS_4gemm6kernel13GemmUniversalIN4cute5tupleIJiiiiEEENS1_10collective13CollectiveMmaINS1_37MainloopSm90TmaGmmaWarpSpecializedFP8ILi9ENS5_IJNS4_1CILi4EEESB_NSA_ILi1EEEEEENS1_32KernelTmaWarpSpecializedPingpongEEENS5_IJNSA_ILi64EEENSA_ILi128EEESH_EEENS_12float_e4m3_tENS5_IJlSC_lEEESJ_SK_NS4_8TiledMMAINS4_8MMA_AtomIJNS4_4SM904GMMA31MMA_64x128x32_F32E4M3E4M3_SS_TNILNSO_7ScaleInE1ELSQ_1EEEEEENS4_6LayoutINS5_IJSC_SC_SC_EEENS5_IJNSA_ILi0EEESV_SV_EEEEENS5_IJNS4_10UnderscoreESY_SY_EEEEENS4_23SM90_TMA_LOAD_MULTICASTENS4_14ComposedLayoutINS4_7SwizzleILi3ELi4ELi3EEENS4_18smem_ptr_flag_bitsILi8EEENST_INS5_IJNSA_ILi8EEESH_EEENS5_IJSH_SC_EEEEEEEvNS4_8identityES11_S1B_vS1C_EENS_8epilogue10collective6detail29Sm90TmaWarpSpecializedAdapterINS1F_15DefaultEpilogueISJ_SK_SK_NS1E_6thread17LinearCombinationISJ_Li1EffLNS1J_9ScaleType4KindE0ELNS_15FloatRoundStyleE2ESJ_EENS1_15EpilogueDefaultEEEEEvvEEEEvNT_6ParamsE --------------------------
	.section	.text._ZN7cutlass13device_kernelINS_4gemm6kernel13GemmUniversalIN4cute5tupleIJiiiiEEENS1_10collective13CollectiveMmaINS1_37MainloopSm90TmaGmmaWarpSpecializedFP8ILi9ENS5_IJNS4_1CILi4EEESB_NSA_ILi1EEEEEENS1_32KernelTmaWarpSpecializedPingpongEEENS5_IJNSA_ILi64EEENSA_ILi128EEESH_EEENS_12float_e4m3_tENS5_IJlSC_lEEESJ_SK_NS4_8TiledMMAINS4_8MMA_AtomIJNS4_4SM904GMMA31MMA_64x128x32_F32E4M3E4M3_SS_TNILNSO_7ScaleInE1ELSQ_1EEEEEENS4_6LayoutINS5_IJSC_SC_SC_EEENS5_IJNSA_ILi0EEESV_SV_EEEEENS5_IJNS4_10UnderscoreESY_SY_EEEEENS4_23SM90_TMA_LOAD_MULTICASTENS4_14ComposedLayoutINS4_7SwizzleILi3ELi4ELi3EEENS4_18smem_ptr_flag_bitsILi8EEENST_INS5_IJNSA_ILi8EEESH_EEENS5_IJSH_SC_EEEEEEEvNS4_8identityES11_S1B_vS1C_EENS_8epilogue10collective6detail29Sm90TmaWarpSpecializedAdapterINS1F_15DefaultEpilogueISJ_SK_SK_NS1E_6thread17LinearCombinationISJ_Li1EffLNS1J_9ScaleType4KindE0ELNS_15FloatRoundStyleE2ESJ_EENS1_15EpilogueDefaultEEEEEvvEEEEvNT_6ParamsE,"ax",@progbits
	.align	128
.text._ZN7cutlass13device_kernelINS_4gemm6kernel13GemmUniversalIN4cute5tupleIJiiiiEEENS1_10collective13CollectiveMmaINS1_37MainloopSm90TmaGmmaWarpSpecializedFP8ILi9ENS5_IJNS4_1CILi4EEESB_NSA_ILi1EEEEEENS1_32KernelTmaWarpSpecializedPingpongEEENS5_IJNSA_ILi64EEENSA_ILi128EEESH_EEENS_12float_e4m3_tENS5_IJlSC_lEEESJ_SK_NS4_8TiledMMAINS4_8MMA_AtomIJNS4_4SM904GMMA31MMA_64x128x32_F32E4M3E4M3_SS_TNILNSO_7ScaleInE1ELSQ_1EEEEEENS4_6LayoutINS5_IJSC_SC_SC_EEENS5_IJNSA_ILi0EEESV_SV_EEEEENS5_IJNS4_10UnderscoreESY_SY_EEEEENS4_23SM90_TMA_LOAD_MULTICASTENS4_14ComposedLayoutINS4_7SwizzleILi3ELi4ELi3EEENS4_18smem_ptr_flag_bitsILi8EEENST_INS5_IJNSA_ILi8EEESH_EEENS5_IJSH_SC_EEEEEEEvNS4_8identityES11_S1B_vS1C_EENS_8epilogue10collective6detail29Sm90TmaWarpSpecializedAdapterINS1F_15DefaultEpilogueISJ_SK_SK_NS1E_6thread17LinearCombinationISJ_Li1EffLNS1J_9ScaleType4KindE0ELNS_15FloatRoundStyleE2ESJ_EENS1_15EpilogueDefaultEEEEEvvEEEEvNT_6ParamsE:
        .type           _ZN7cutlass13device_kernelINS_4gemm6kernel13GemmUniversalIN4cute5tupleIJiiiiEEENS1_10collective13CollectiveMmaINS1_37MainloopSm90TmaGmmaWarpSpecializedFP8ILi9ENS5_IJNS4_1CILi4EEESB_NSA_ILi1EEEEEENS1_32KernelTmaWarpSpecializedPingpongEEENS5_IJNSA_ILi64EEENSA_ILi128EEESH_EEENS_12float_e4m3_tENS5_IJlSC_lEEESJ_SK_NS4_8TiledMMAINS4_8MMA_AtomIJNS4_4SM904GMMA31MMA_64x128x32_F32E4M3E4M3_SS_TNILNSO_7ScaleInE1ELSQ_1EEEEEENS4_6LayoutINS5_IJSC_SC_SC_EEENS5_IJNSA_ILi0EEESV_SV_EEEEENS5_IJNS4_10UnderscoreESY_SY_EEEEENS4_23SM90_TMA_LOAD_MULTICASTENS4_14ComposedLayoutINS4_7SwizzleILi3ELi4ELi3EEENS4_18smem_ptr_flag_bitsILi8EEENST_INS5_IJNSA_ILi8EEESH_EEENS5_IJSH_SC_EEEEEEEvNS4_8identityES11_S1B_vS1C_EENS_8epilogue10collective6detail29Sm90TmaWarpSpecializedAdapterINS1F_15DefaultEpilogueISJ_SK_SK_NS1E_6thread17LinearCombinationISJ_Li1EffLNS1J_9ScaleType4KindE0ELNS_15FloatRoundStyleE2ESJ_EENS1_15EpilogueDefaultEEEEEvvEEEEvNT_6ParamsE,@function
        .size           _ZN7cutlass13device_kernelINS_4gemm6kernel13GemmUniversalIN4cute5tupleIJiiiiEEENS1_10collective13CollectiveMmaINS1_37MainloopSm90TmaGmmaWarpSpecializedFP8ILi9ENS5_IJNS4_1CILi4EEESB_NSA_ILi1EEEEEENS1_32KernelTmaWarpSpecializedPingpongEEENS5_IJNSA_ILi64EEENSA_ILi128EEESH_EEENS_12float_e4m3_tENS5_IJlSC_lEEESJ_SK_NS4_8TiledMMAINS4_8MMA_AtomIJNS4_4SM904GMMA31MMA_64x128x32_F32E4M3E4M3_SS_TNILNSO_7ScaleInE1ELSQ_1EEEEEENS4_6LayoutINS5_IJSC_SC_SC_EEENS5_IJNSA_ILi0EEESV_SV_EEEEENS5_IJNS4_10UnderscoreESY_SY_EEEEENS4_23SM90_TMA_LOAD_MULTICASTENS4_14ComposedLayoutINS4_7SwizzleILi3ELi4ELi3EEENS4_18smem_ptr_flag_bitsILi8EEENST_INS5_IJNSA_ILi8EEESH_EEENS5_IJSH_SC_EEEEEEEvNS4_8identityES11_S1B_vS1C_EENS_8epilogue10collective6detail29Sm90TmaWarpSpecializedAdapterINS1F_15DefaultEpilogueISJ_SK_SK_NS1E_6thread17LinearCombinationISJ_Li1EffLNS1J_9ScaleType4KindE0ELNS_15FloatRoundStyleE2ESJ_EENS1_15EpilogueDefaultEEEEEvvEEEEvNT_6ParamsE,(.L_x_219 - _ZN7cutlass13device_kernelINS_4gemm6kernel13GemmUniversalIN4cute5tupleIJiiiiEEENS1_10collective13CollectiveMmaINS1_37MainloopSm90TmaGmmaWarpSpecializedFP8ILi9ENS5_IJNS4_1CILi4EEESB_NSA_ILi1EEEEEENS1_32KernelTmaWarpSpecializedPingpongEEENS5_IJNSA_ILi64EEENSA_ILi128EEESH_EEENS_12float_e4m3_tENS5_IJlSC_lEEESJ_SK_NS4_8TiledMMAINS4_8MMA_AtomIJNS4_4SM904GMMA31MMA_64x128x32_F32E4M3E4M3_SS_TNILNSO_7ScaleInE1ELSQ_1EEEEEENS4_6LayoutINS5_IJSC_SC_SC_EEENS5_IJNSA_ILi0EEESV_SV_EEEEENS5_IJNS4_10UnderscoreESY_SY_EEEEENS4_23SM90_TMA_LOAD_MULTICASTENS4_14ComposedLayoutINS4_7SwizzleILi3ELi4ELi3EEENS4_18smem_ptr_flag_bitsILi8EEENST_INS5_IJNSA_ILi8EEESH_EEENS5_IJSH_SC_EEEEEEEvNS4_8identityES11_S1B_vS1C_EENS_8epilogue10collective6detail29Sm90TmaWarpSpecializedAdapterINS1F_15DefaultEpilogueISJ_SK_SK_NS1E_6thread17LinearCombinationISJ_Li1EffLNS1J_9ScaleType4KindE0ELNS_15FloatRoundStyleE2ESJ_EENS1_15EpilogueDefaultEEEEEvvEEEEvNT_6ParamsE)
        .other          _ZN7cutlass13device_kernelINS_4gemm6kernel13GemmUniversalIN4cute5tupleIJiiiiEEENS1_10collective13CollectiveMmaINS1_37MainloopSm90TmaGmmaWarpSpecializedFP8ILi9ENS5_IJNS4_1CILi4EEESB_NSA_ILi1EEEEEENS1_32KernelTmaWarpSpecializedPingpongEEENS5_IJNSA_ILi64EEENSA_ILi128EEESH_EEENS_12float_e4m3_tENS5_IJlSC_lEEESJ_SK_NS4_8TiledMMAINS4_8MMA_AtomIJNS4_4SM904GMMA31MMA_64x128x32_F32E4M3E4M3_SS_TNILNSO_7ScaleInE1ELSQ_1EEEEEENS4_6LayoutINS5_IJSC_SC_SC_EEENS5_IJNSA_ILi0EEESV_SV_EEEEENS5_IJNS4_10UnderscoreESY_SY_EEEEENS4_23SM90_TMA_LOAD_MULTICASTENS4_14ComposedLayoutINS4_7SwizzleILi3ELi4ELi3EEENS4_18smem_ptr_flag_bitsILi8EEENST_INS5_IJNSA_ILi8EEESH_EEENS5_IJSH_SC_EEEEEEEvNS4_8identityES11_S1B_vS1C_EENS_8epilogue10collective6detail29Sm90TmaWarpSpecializedAdapterINS1F_15DefaultEpilogueISJ_SK_SK_NS1E_6thread17LinearCombinationISJ_Li1EffLNS1J_9ScaleType4KindE0ELNS_15FloatRoundStyleE2ESJ_EENS1_15EpilogueDefaultEEEEEvvEEEEvNT_6ParamsE,@"STO_CUDA_ENTRY STV_DEFAULT"
_ZN7cutlass13device_kernelINS_4gemm6kernel13GemmUniversalIN4cute5tupleIJiiiiEEENS1_10collective13CollectiveMmaINS1_37MainloopSm90TmaGmmaWarpSpecializedFP8ILi9ENS5_IJNS4_1CILi4EEESB_NSA_ILi1EEEEEENS1_32KernelTmaWarpSpecializedPingpongEEENS5_IJNSA_ILi64EEENSA_ILi128EEESH_EEENS_12float_e4m3_tENS5_IJlSC_lEEESJ_SK_NS4_8TiledMMAINS4_8MMA_AtomIJNS4_4SM904GMMA31MMA_64x128x32_F32E4M3E4M3_SS_TNILNSO_7ScaleInE1ELSQ_1EEEEEENS4_6LayoutINS5_IJSC_SC_SC_EEENS5_IJNSA_ILi0EEESV_SV_EEEEENS5_IJNS4_10UnderscoreESY_SY_EEEEENS4_23SM90_TMA_LOAD_MULTICASTENS4_14ComposedLayoutINS4_7SwizzleILi3ELi4ELi3EEENS4_18smem_ptr_flag_bitsILi8EEENST_INS5_IJNSA_ILi8EEESH_EEENS5_IJSH_SC_EEEEEEEvNS4_8identityES11_S1B_vS1C_EENS_8epilogue10collective6detail29Sm90TmaWarpSpecializedAdapterINS1F_15DefaultEpilogueISJ_SK_SK_NS1E_6thread17LinearCombinationISJ_Li1EffLNS1J_9ScaleType4KindE0ELNS_15FloatRoundStyleE2ESJ_EENS1_15EpilogueDefaultEEEEEvvEEEEvNT_6ParamsE:
[----:B------:R-:W-:Y:S01]  /*0000*/  LDC R1, c[0x0][0x28] ;  /* 0x00000a00ff017b82 */ /* 0x000fe20000000800 */
[----:B------:R-:W0:Y:S01]  /*0010*/  S2R R11, SR_TID.X ;  /* 0x00000000000b7919 */ /* 0x000e220000002100 */
[----:B------:R-:W-:Y:S01]  /*0020*/  ELECT P0, URZ, PT ;  /* 0x00000000003f782f */ /* 0x000fe20003800000 */
[----:B------:R-:W-:Y:S01]  /*0030*/  BSSY B0, `(.L_x_0) ;  /* 0x000000f000007945 */ /* 0x000fe20003800000 */
[--C-:B0-----:R-:W-:Y:S02]  /*0040*/  SHF.R.U32.HI R0, RZ, 0x5, R11.reuse ;  /* 0x00000005ff007819 */ /* 0x101fe4000001160b */
[----:B------:R-:W-:-:S03]  /*0050*/  SHF.R.U32.HI R3, RZ, 0x7, R11 ;  /* 0x00000007ff037819 */ /* 0x000fc6000001160b */
[----:B------:R-:W0:Y:S04]  /*0060*/  SHFL.IDX PT, R2, R0, RZ, 0x1f ;  /* 0x00001fff00027589 */ /* 0x000e2800000e0000 */
[----:B------:R1:W2:Y:S01]  /*0070*/  SHFL.IDX PT, R5, R3, RZ, 0x1f ;  /* 0x00001fff03057589 */ /* 0x0002a200000e0000 */
[----:B0-----:R-:W-:-:S13]  /*0080*/  ISETP.NE.OR P0, PT, R2, RZ, !P0 ;  /* 0x000000ff0200720c */ /* 0x001fda0004705670 */
[----:B-12---:R-:W-:Y:S05]  /*0090*/  @P0 BRA `(.L_x_1) ;  /* 0x0000000000200947 */ /* 0x006fea0003800000 */
[----:B------:R-:W-:Y:S02]  /*00a0*/  ULDC.64 UR4, c[0x0][0x198] ;  /* 0x0000660000047ab9 */ /* 0x000fe40000000a00 */
[----:B------:R-:W-:Y:S02]  /*00b0*/  UIADD3 UR6, UP0, UR4, 0xf0, URZ ;  /* 0x000000f004067890 */ /* 0x000fe4000ff1e03f */
[----:B------:R-:W-:Y:S02]  /*00c0*/  UIADD3 UR4, UP1, UR4, 0x1f0, URZ ;  /* 0x000001f004047890 */ /* 0x000fe4000ff3e03f */
[----:B------:R-:W-:Y:S02]  /*00d0*/  UIADD3.X UR7, URZ, UR5, URZ, UP0, !UPT ;  /* 0x000000053f077290 */ /* 0x000fe400087fe43f */
[----:B------:R-:W-:-:S07]  /*00e0*/  UIADD3.X UR5, URZ, UR5, URZ, UP1, !UPT ;  /* 0x000000053f057290 */ /* 0x000fce0008ffe43f */
[----:B------:R0:W-:Y:S02]  /*00f0*/  UTMACCTL.PF [UR6] ;  /* 0x00000000060079b9 */ /* 0x0001e40008040000 */
[----:B------:R0:W-:Y:S02]  /*0100*/  UTMACCTL.PF [UR4] ;  /* 0x00000000040079b9 */ /* 0x0001e40008040000 */
[----:B0-----:R-:W-:Y:S01]  /*0110*/  NOP ;  /* 0x0000000000007918 */ /* 0x001fe20000000000 */
.L_x_1:
[----:B------:R-:W-:Y:S05]  /*0120*/  BSYNC B0 ;  /* 0x0000000000007941 */ /* 0x000fea0003800000 */
.L_x_0:
[----:B------:R-:W0:Y:S02]  /*0130*/  SHFL.IDX PT, R6, R0, RZ, 0x1f ;  /* 0x00001fff00067589 */ /* 0x000e2400000e0000 */
[----:B0-----:R-:W-:-:S13]  /*0140*/  ISETP.NE.AND P0, PT, R6, RZ, PT ;  /* 0x000000ff0600720c */ /* 0x001fda0003f05270 */
[----:B------:R-:W-:Y:S05]  /*0150*/  @P0 BRA `(.L_x_2) ;  /* 0x00000000008c0947 */ /* 0x000fea0003800000 */
[----:B------:R-:W-:Y:S01]  /*0160*/  ELECT P0, URZ, PT ;  /* 0x00000000003f782f */ /* 0x000fe20003800000 */
[----:B------:R-:W-:-:S12]  /*0170*/  BSSY B0, `(.L_x_2) ;  /* 0x0000021000007945 */ /* 0x000fd80003800000 */
[----:B------:R-:W-:Y:S05]  /*0180*/  @!P0 BRA `(.L_x_3) ;  /* 0x00000000007c8947 */ /* 0x000fea0003800000 */
[----:B------:R-:W0:Y:S01]  /*0190*/  S2UR UR8, SR_CgaCtaId ;  /* 0x00000000000879c3 */ /* 0x000e220000008800 */
[----:B------:R-:W-:Y:S01]  /*01a0*/  UMOV UR4, 0x400 ;  /* 0x0000040000047882 */ /* 0x000fe20000000000 */
[----:B------:R-:W-:Y:S01]  /*01b0*/  UMOV UR5, 0x1 ;  /* 0x0000000100057882 */ /* 0x000fe20000000000 */
[----:B------:R-:W-:Y:S02]  /*01c0*/  UMOV UR6, 0x7 ;  /* 0x0000000700067882 */ /* 0x000fe40000000000 */
[----:B------:R-:W-:-:S04]  /*01d0*/  UIADD3 UR6, -UR6, 0x100000, URZ ;  /* 0x0010000006067890 */ /* 0x000fc8000fffe13f */
[----:B------:R-:W-:Y:S02]  /*01e0*/  USHF.L.U32 UR7, UR6, 0xb, URZ ;  /* 0x0000000b06077899 */ /* 0x000fe4000800063f */
[----:B------:R-:W-:Y:S02]  /*01f0*/  USHF.L.U32 UR6, UR6, 0x1, URZ ;  /* 0x0000000106067899 */ /* 0x000fe4000800063f */
[----:B0-----:R-:W-:Y:S02]  /*0200*/  ULEA UR8, UR8, UR4, 0x18 ;  /* 0x0000000408087291 */ /* 0x001fe4000f8ec03f */
[----:B------:R-:W-:-:S04]  /*0210*/  UIADD3 UR4, -UR5, 0x100000, URZ ;  /* 0x0010000005047890 */ /* 0x000fc8000fffe13f */
[----:B------:R-:W-:Y:S02]  /*0220*/  USHF.L.U32 UR5, UR4, 0xb, URZ ;  /* 0x0000000b04057899 */ /* 0x000fe4000800063f */
[----:B------:R-:W-:Y:S01]  /*0230*/  USHF.L.U32 UR4, UR4, 0x1, URZ ;  /* 0x0000000104047899 */ /* 0x000fe2000800063f */
[----:B------:R-:W0:Y:S11]  /*0240*/  FENCE.VIEW.ASYNC.S ;  /* 0x00000000000073c6 */ /* 0x000e360000000000 */
[----:B0-----:R0:W1:Y:S01]  /*0250*/  SYNCS.EXCH.64 URZ, [UR8], UR4 ;  /* 0x00000004083f75b2 */ /* 0x0010620008000100 */
[----:B------:R0:W2:Y:S01]  /*0260*/  SYNCS.EXCH.64 URZ, [UR8+0x48], UR6 ;  /* 0x00004806083f75b2 */ /* 0x0000a20008000100 */
[----:B------:R0:W3:Y:S01]  /*0270*/  SYNCS.EXCH.64 URZ, [UR8+0x8], UR4 ;  /* 0x00000804083f75b2 */ /* 0x0000e20008000100 */
[----:B------:R0:W4:Y:S01]  /*0280*/  SYNCS.EXCH.64 URZ, [UR8+0x50], UR6 ;  /* 0x00005006083f75b2 */ /* 0x0001220008000100 */
[----:B------:R0:W0:Y:S01]  /*0290*/  SYNCS.EXCH.64 URZ, [UR8+0x10], UR4 ;  /* 0x00001004083f75b2 */ /* 0x0000220008000100 */
        /* <DEDUP_REMOVED lines=13> */
[----:B------:R-:W-:Y:S01]  /*0370*/  NOP ;  /* 0x0000000000007918 */ /* 0x000fe20000000000 */
.L_x_3:
[----:B0-----:R-:W-:Y:S05]  /*0380*/  BSYNC B0 ;  /* 0x0000000000007941 */ /* 0x001fea0003800000 */
.L_x_2:
[----:B------:R-:W-:Y:S01]  /*0390*/  SHF.R.S32.HI R4, RZ, 0x1f, R11 ;  /* 0x0000001fff047819 */ /* 0x000fe2000001140b */
[----:B------:R-:W0:Y:S01]  /*03a0*/  SHFL.IDX PT, R7, R0, RZ, 0x1f ;  /* 0x00001fff00077589 */ /* 0x000e2200000e0000 */
[----:B------:R-:W5:Y:S01]  /*03b0*/  S2UR UR13, SR_CTAID.X ;  /* 0x00000000000d79c3 */ /* 0x000f620000002500 */
[----:B------:R-:W-:Y:S02]  /*03c0*/  ELECT P0, URZ, PT ;  /* 0x00000000003f782f */ /* 0x000fe40003800000 */
[----:B------:R-:W-:Y:S01]  /*03d0*/  LEA.HI R4, R4, R11, RZ, 0x7 ;  /* 0x0000000b04047211 */ /* 0x000fe200078f38ff */
[----:B------:R-:W1:Y:S01]  /*03e0*/  SHFL.IDX PT, R8, R0, RZ, 0x1f ;  /* 0x00001fff00087589 */ /* 0x000e6200000e0000 */
[----:B------:R-:W-:Y:S01]  /*03f0*/  SHF.R.S32.HI R9, RZ, 0x1f, R6 ;  /* 0x0000001fff097819 */ /* 0x000fe20000011406 */
[----:B------:R-:W-:Y:S01]  /*0400*/  ULDC UR4, c[0x0][0x150] ;  /* 0x0000540000047ab9 */ /* 0x000fe20000000800 */
[----:B------:R-:W-:Y:S01]  /*0410*/  LOP3.LUT R4, R4, 0xffffff80, RZ, 0xc0, !PT ;  /* 0xffffff8004047812 */ /* 0x000fe200078ec0ff */
[----:B------:R-:W2:Y:S01]  /*0420*/  S2R R16, SR_CTAID.Y ;  /* 0x0000000000107919 */ /* 0x000ea20000002600 */
[----:B------:R-:W-:Y:S01]  /*0430*/  LEA.HI R9, R9, R6, RZ, 0x2 ;  /* 0x0000000609097211 */ /* 0x000fe200078f10ff */
[----:B------:R-:W3:Y:S01]  /*0440*/  LDC R12, c[0x0][0x144] ;  /* 0x00005100ff0c7b82 */ /* 0x000ee20000000800 */
[----:B------:R-:W-:Y:S01]  /*0450*/  ELECT P1, URZ, PT ;  /* 0x00000000003f782f */ /* 0x000fe20003820000 */
[----:B------:R-:W-:Y:S01]  /*0460*/  IMAD.IADD R10, R11, 0x1, -R4 ;  /* 0x000000010b0a7824 */ /* 0x000fe200078e0a04 */
[----:B------:R4:W3:Y:S01]  /*0470*/  SHFL.IDX PT, R14, R3, RZ, 0x1f ;  /* 0x00001fff030e7589 */ /* 0x0008e200000e0000 */
[----:B------:R-:W-:Y:S01]  /*0480*/  LOP3.LUT R9, R9, 0x3ffffffc, RZ, 0xc0, !PT ;  /* 0x3ffffffc09097812 */ /* 0x000fe200078ec0ff */
[----:B------:R-:W-:Y:S01]  /*0490*/  ULDC UR5, c[0x0][0x154] ;  /* 0x0000550000057ab9 */ /* 0x000fe20000000800 */
[----:B------:R-:W-:Y:S01]  /*04a0*/  UMOV UR12, 0x80 ;  /* 0x00000080000c7882 */ /* 0x000fe20000000000 */
[----:B------:R-:W-:Y:S01]  /*04b0*/  SHF.R.S32.HI R19, RZ, 0x1f, R10 ;  /* 0x0000001fff137819 */ /* 0x000fe2000001140a */
[----:B------:R-:W2:Y:S01]  /*04c0*/  LDC R13, c[0x0][0x140] ;  /* 0x00005000ff0d7b82 */ /* 0x000ea20000000800 */
[----:B------:R-:W-:Y:S01]  /*04d0*/  IMAD.IADD R9, R6, 0x1, -R9 ;  /* 0x0000000106097824 */ /* 0x000fe200078e0a09 */
[----:B------:R-:W-:Y:S01]  /*04e0*/  NOP ;  /* 0x0000000000007918 */ /* 0x000fe20000000000 */
[----:B------:R-:W-:Y:S01]  /*04f0*/  LEA.HI R4, R19, R10, RZ, 0x3 ;  /* 0x0000000a13047211 */ /* 0x000fe200078f18ff */
[----:B------:R-:W-:Y:S01]  /*0500*/  NOP ;  /* 0x0000000000007918 */ /* 0x000fe20000000000 */
[----:B----4-:R-:W-:Y:S01]  /*0510*/  SHF.R.S32.HI R3, RZ, 0x1f, R2 ;  /* 0x0000001fff037819 */ /* 0x010fe20000011402 */
[----:B------:R-:W-:Y:S01]  /*0520*/  VIADD R40, R5, 0xffffffff ;  /* 0xffffffff05287836 */ /* 0x000fe20000000000 */
[----:B0-----:R-:W-:Y:S01]  /*0530*/  ISETP.NE.OR P0, PT, R7, RZ, !P0 ;  /* 0x000000ff0700720c */ /* 0x001fe20004705670 */
[----:B------:R-:W0:Y:S01]  /*0540*/  LDC R25, c[0x0][0x148] ;  /* 0x00005200ff197b82 */ /* 0x000e220000000800 */
[----:B------:R-:W-:-:S02]  /*0550*/  SHF.R.S32.HI R7, RZ, 0x3, R4 ;  /* 0x00000003ff077819 */ /* 0x000fc40000011404 */
[----:B-----5:R-:W-:Y:S02]  /*0560*/  I2FP.F32.U32 R0, UR13 ;  /* 0x0000000d00007c45 */ /* 0x020fe40008201000 */
[----:B------:R-:W-:Y:S02]  /*0570*/  SHF.R.S32.HI R4, RZ, 0x1f, R4 ;  /* 0x0000001fff047819 */ /* 0x000fe40000011404 */
[----:B------:R-:W-:Y:S01]  /*0580*/  LEA.HI R3, R3, R2, RZ, 0x2 ;  /* 0x0000000203037211 */ /* 0x000fe200078f10ff */
[----:B------:R-:W-:Y:S01]  /*0590*/  FMUL R0, R0, UR4 ;  /* 0x0000000400007c20 */ /* 0x000fe20008400000 */
[----:B------:R-:W-:Y:S01]  /*05a0*/  LEA.HI R4, R4, R7, RZ, 0x2 ;  /* 0x0000000704047211 */ /* 0x000fe200078f10ff */
[----:B------:R-:W-:Y:S01]  /*05b0*/  UMOV UR4, 0x20 ;  /* 0x0000002000047882 */ /* 0x000fe20000000000 */
[----:B-1----:R-:W-:Y:S01]  /*05c0*/  ISETP.NE.OR P1, PT, R8, RZ, !P1 ;  /* 0x000000ff0800720c */ /* 0x002fe20004f25670 */
[----:B------:R-:W-:Y:S01]  /*05d0*/  VOTEU.ALL UP2, P0 ;  /* 0x00000000003f7886 */ /* 0x000fe20000040000 */
[----:B------:R-:W-:Y:S01]  /*05e0*/  LOP3.LUT R4, R4, 0xfffffffc, RZ, 0xc0, !PT ;  /* 0xfffffffc04047812 */ /* 0x000fe200078ec0ff */
[----:B------:R-:W1:Y:S01]  /*05f0*/  F2I.U32.TRUNC.NTZ R0, R0 ;  /* 0x0000000000007305 */ /* 0x000e62000020f000 */
[----:B------:R-:W-:Y:S01]  /*0600*/  LOP3.LUT R3, R3, 0xfffffffc, RZ, 0xc0, !PT ;  /* 0xfffffffc03037812 */ /* 0x000fe200078ec0ff */
[----:B------:R-:W-:Y:S01]  /*0610*/  VOTEU.ALL UP0, P0 ;  /* 0x00000000003f7886 */ /* 0x000fe20000000000 */
[----:B------:R-:W4:Y:S01]  /*0620*/  @!UP2 S2UR UR7, SR_CgaCtaId ;  /* 0x000000000007a9c3 */ /* 0x000f220000008800 */
[----:B------:R-:W-:Y:S01]  /*0630*/  IMAD.IADD R4, R7, 0x1, -R4 ;  /* 0x0000000107047824 */ /* 0x000fe200078e0a04 */
[----:B------:R-:W-:Y:S01]  /*0640*/  @!UP2 UMOV UR6, 0x400 ;  /* 0x000004000006a882 */ /* 0x000fe20000000000 */
[----:B------:R-:W-:Y:S01]  /*0650*/  IMAD.IADD R18, R2, 0x1, -R3 ;  /* 0x0000000102127824 */ /* 0x000fe200078e0a03 */
[----:B--2---:R-:W-:Y:S01]  /*0660*/  ISETP.EQ.U32.AND P3, PT, R13, 0x1, PT ;  /* 0x000000010d00780c */ /* 0x004fe20003f62070 */
[----:B------:R-:W-:Y:S01]  /*0670*/  IMAD R4, R9, 0x4, R4 ;  /* 0x0000000409047824 */ /* 0x000fe200078e0204 */
[----:B------:R-:W-:Y:S01]  /*0680*/  VOTEU.ALL UP1, P0 ;  /* 0x00000000003f7886 */ /* 0x000fe20000020000 */
[----:B------:R-:W-:Y:S01]  /*0690*/  VOTEU.ALL UP3, P1 ;  /* 0x00000000003f7886 */ /* 0x000fe20000860000 */
[----:B------:R-:W-:Y:S01]  /*06a0*/  VOTEU.ALL UP4, P1 ;  /* 0x00000000003f7886 */ /* 0x000fe20000880000 */
[----:B------:R-:W-:Y:S01]  /*06b0*/  VOTEU.ALL UP5, P1 ;  /* 0x00000000003f7886 */ /* 0x000fe200008a0000 */
[----:B------:R-:W-:Y:S01]  /*06c0*/  SHF.R.S32.HI R3, RZ, 0x1f, R4 ;  /* 0x0000001fff037819 */ /* 0x000fe20000011404 */
[----:B------:R-:W-:Y:S01]  /*06d0*/  IMAD.MOV.U32 R13, RZ, RZ, 0x1 ;  /* 0x00000001ff0d7424 */ /* 0x000fe200078e00ff */
[----:B------:R-:W2:Y:S01]  /*06e0*/  @!UP3 S2UR UR10, SR_CgaCtaId ;  /* 0x00000000000ab9c3 */ /* 0x000ea20000008800 */
[----:B-1----:R-:W-:Y:S01]  /*06f0*/  IMAD.MOV R7, RZ, RZ, -R0 ;  /* 0x000000ffff077224 */ /* 0x002fe200078e0a00 */
[----:B------:R-:W-:Y:S01]  /*0700*/  LEA.HI R3, R3, R4, RZ, 0x2 ;  /* 0x0000000403037211 */ /* 0x000fe200078f10ff */
[----:B------:R-:W-:Y:S01]  /*0710*/  @!UP3 UMOV UR9, 0x400 ;  /* 0x000004000009b882 */ /* 0x000fe20000000000 */
[----:B------:R-:W-:Y:S01]  /*0720*/  I2FP.F32.U32 R0, R16 ;  /* 0x0000001000007245 */ /* 0x000fe20000201000 */
[----:B---3--:R-:W-:Y:S01]  /*0730*/  IMAD R24, R12, R7, UR13 ;  /* 0x0000000d0c187e24 */ /* 0x008fe2000f8e0207 */
[----:B------:R-:W-:Y:S01]  /*0740*/  LOP3.LUT R7, R3, 0xfffffffc, RZ, 0xc0, !PT ;  /* 0xfffffffc03077812 */ /* 0x000fe200078ec0ff */
[----:B------:R-:W-:Y:S01]  /*0750*/  IMAD.SHL.U32 R3, R4, 0x4, RZ ;  /* 0x0000000404037824 */ /* 0x000fe200078e00ff */
[----:B------:R-:W-:Y:S01]  /*0760*/  LOP3.LUT P0, RZ, R10, 0x7, RZ, 0xc0, !PT ;  /* 0x000000070aff7812 */ /* 0x000fe2000780c0ff */
[----:B------:R-:W-:Y:S01]  /*0770*/  FMUL R0, R0, UR5 ;  /* 0x0000000500007c20 */ /* 0x000fe20008400000 */
[----:B------:R-:W-:-:S04]  /*0780*/  @!UP2 UIADD3 UR4, -UR4, 0x100000, URZ ;  /* 0x001000000404a890 */ /* 0x000fc8000fffe13f */
[----:B------:R-:W-:Y:S02]  /*0790*/  @!UP2 USHF.L.U32 UR5, UR4, 0xb, URZ ;  /* 0x0000000b0405a899 */ /* 0x000fe4000800063f */
[----:B------:R-:W-:Y:S01]  /*07a0*/  @!UP2 USHF.L.U32 UR4, UR4, 0x1, URZ ;  /* 0x000000010404a899 */ /* 0x000fe2000800063f */
[C---:B------:R-:W-:Y:S01]  /*07b0*/  IMAD.IADD R7, R4.reuse, 0x1, -R7 ;  /* 0x0000000104077824 */ /* 0x040fe200078e0a07 */
[----:B------:R-:W-:Y:S01]  /*07c0*/  LOP3.LUT R12, R4, 0xc, R3, 0x78, !PT ;  /* 0x0000000c040c7812 */ /* 0x000fe200078e7803 */
[----:B----4-:R-:W-:Y:S01]  /*07d0*/  @!UP2 ULEA UR8, UR7, UR6, 0x18 ;  /* 0x000000060708a291 */ /* 0x010fe2000f8ec03f */
[----:B------:R-:W-:Y:S01]  /*07e0*/  ISETP.GE.U32.AND P6, PT, R40, 0x2, PT ;  /* 0x000000022800780c */ /* 0x000fe20003fc6070 */
[----:B------:R-:W1:Y:S01]  /*07f0*/  F2I.U32.TRUNC.NTZ R0, R0 ;  /* 0x0000000000007305 */ /* 0x000e62000020f000 */
[----:B------:R-:W-:Y:S01]  /*0800*/  ISETP.NE.AND P2, PT, R7, R24, PT ;  /* 0x000000180700720c */ /* 0x000fe20003f45270 */
[----:B------:R-:W-:-:S04]  /*0810*/  @!UP3 UIADD3 UR6, -UR12, 0x100000, URZ ;  /* 0x001000000c06b890 */ /* 0x000fc8000fffe13f */
[----:B------:R-:W-:Y:S02]  /*0820*/  @!UP3 USHF.L.U32 UR7, UR6, 0xb, URZ ;  /* 0x0000000b0607b899 */ /* 0x000fe4000800063f */
[----:B------:R-:W-:Y:S01]  /*0830*/  @!UP3 USHF.L.U32 UR6, UR6, 0x1, URZ ;  /* 0x000000010606b899 */ /* 0x000fe2000800063f */
[----:B------:R-:W-:Y:S01]  /*0840*/  ISETP.LT.U32.AND P0, PT, R12, 0x10, !P0 ;  /* 0x000000100c00780c */ /* 0x000fe20004701070 */
[----:B------:R-:W-:Y:S01]  /*0850*/  VOTEU.ALL UP2, P1 ;  /* 0x00000000003f7886 */ /* 0x000fe20000840000 */
[----:B------:R-:W-:Y:S02]  /*0860*/  R2UR UR11, R14 ;  /* 0x000000000e0b72ca */ /* 0x000fe400000e0000 */
[----:B------:R-:W-:Y:S01]  /*0870*/  ISETP.NE.AND P4, PT, R5, RZ, PT ;  /* 0x000000ff0500720c */ /* 0x000fe20003f85270 */
[----:B--2---:R-:W-:Y:S01]  /*0880*/  @!UP3 ULEA UR9, UR10, UR9, 0x18 ;  /* 0x000000090a09b291 */ /* 0x004fe2000f8ec03f */
[----:B------:R-:W2:Y:S02]  /*0890*/  FENCE.VIEW.ASYNC.S ;  /* 0x00000000000073c6 */ /* 0x000ea40000000000 */
[----:B--2---:R2:W3:Y:S01]  /*08a0*/  @!UP0 SYNCS.EXCH.64 URZ, [UR8+0xc0], UR4 ;  /* 0x0000c004083f85b2 */ /* 0x0044e20008000100 */
[----:B------:R-:W-:Y:S01]  /*08b0*/  VOTEU.ALL UP3, P1 ;  /* 0x00000000003f7886 */ /* 0x000fe20000860000 */
[----:B------:R-:W-:-:S02]  /*08c0*/  ISETP.NE.AND P1, PT, R18, 0x3, PT ;  /* 0x000000031200780c */ /* 0x000fc40003f25270 */
[----:B------:R-:W-:Y:S01]  /*08d0*/  @P2 SHF.R.S32.HI R3, RZ, 0x1f, R12 ;  /* 0x0000001fff032819 */ /* 0x000fe2000001140c */
[----:B-1----:R-:W-:Y:S01]  /*08e0*/  IMAD.MOV R26, RZ, RZ, -R0 ;  /* 0x000000ffff1a7224 */ /* 0x002fe200078e0a00 */
[----:B------:R-:W-:Y:S02]  /*08f0*/  ISETP.EQ.OR P1, PT, R18, RZ, !P1 ;  /* 0x000000ff1200720c */ /* 0x000fe40004f22670 */
[----:B------:R-:W-:Y:S01]  /*0900*/  @P2 LEA.HI R3, R3, R12, RZ, 0x2 ;  /* 0x0000000c03032211 */ /* 0x000fe200078f10ff */
[----:B0-----:R-:W-:Y:S01]  /*0910*/  IMAD R0, R25, R26, R16 ;  /* 0x0000001a19007224 */ /* 0x001fe200078e0210 */
[----:B------:R-:W-:Y:S02]  /*0920*/  ISETP.EQ.AND P1, PT, R5, RZ, P1 ;  /* 0x000000ff0500720c */ /* 0x000fe40000f22270 */
[----:B------:R-:W-:Y:S02]  /*0930*/  @P2 SHF.R.S32.HI R3, RZ, 0x2, R3 ;  /* 0x00000002ff032819 */ /* 0x000fe40000011403 */
[----:B------:R-:W-:Y:S01]  /*0940*/  SEL R7, RZ, 0x1, !P1 ;  /* 0x00000001ff077807 */ /* 0x000fe20004800000 */
[----:B------:R2:W0:Y:S01]  /*0950*/  @!UP1 SYNCS.EXCH.64 URZ, [UR8+0xc8], UR4 ;  /* 0x0000c804083f95b2 */ /* 0x0004220008000100 */
[----:B------:R-:W-:Y:S01]  /*0960*/  @P2 ISETP.NE.AND P5, PT, R3, R0, PT ;  /* 0x000000000300220c */ /* 0x000fe20003fa5270 */
[----:B------:R-:W-:Y:S01]  /*0970*/  NOP ;  /* 0x0000000000007918 */ /* 0x000fe20000000000 */
[----:B------:R-:W-:-:S02]  /*0980*/  SEL R0, RZ, 0x1, !P0 ;  /* 0x00000001ff007807 */ /* 0x000fc40004000000 */
[----:B------:R-:W-:Y:S02]  /*0990*/  @P2 SEL R13, RZ, 0x1, P5 ;  /* 0x00000001ff0d2807 */ /* 0x000fe40002800000 */
[----:B------:R-:W-:Y:S02]  /*09a0*/  SEL R7, R7, 0x2, P6 ;  /* 0x0000000207077807 */ /* 0x000fe40003000000 */
[----:B------:R-:W-:Y:S01]  /*09b0*/  LOP3.LUT R13, R13, R0, RZ, 0xc0, !PT ;  /* 0x000000000d0d7212 */ /* 0x000fe200078ec0ff */
[----:B------:R2:W1:Y:S01]  /*09c0*/  @!UP2 SYNCS.EXCH.64 URZ, [UR9+0xa0], UR6 ;  /* 0x0000a006093fa5b2 */ /* 0x0004620008000100 */
[----:B------:R2:W4:Y:S01]  /*09d0*/  @!UP3 SYNCS.EXCH.64 URZ, [UR9+0xa8], UR6 ;  /* 0x0000a806093fb5b2 */ /* 0x0005220008000100 */
[----:B------:R2:W0:Y:S01]  /*09e0*/  @!UP4 SYNCS.EXCH.64 URZ, [UR9+0xb0], UR6 ;  /* 0x0000b006093fc5b2 */ /* 0x0004220008000100 */
[----:B------:R2:W0:Y:S01]  /*09f0*/  @!UP5 SYNCS.EXCH.64 URZ, [UR9+0xb8], UR6 ;  /* 0x0000b806093fd5b2 */ /* 0x0004220008000100 */
[----:B------:R-:W-:Y:S01]  /*0a00*/  NOP ;  /* 0x0000000000007918 */ /* 0x000fe20000000000 */
[----:B--23--:R-:W-:Y:S05]  /*0a10*/  @!P3 BRA `(.L_x_4) ;  /* 0x000000000008b947 */ /* 0x00cfea0003800000 */
[----:B01--4-:R-:W-:Y:S01]  /*0a20*/  UCGABAR_ARV ;  /* 0x00000000000079c7 */ /* 0x013fe20008000000 */
[----:B------:R-:W-:Y:S05]  /*0a30*/  BRA `(.L_x_5) ;  /* 0x0000000000047947 */ /* 0x000fea0003800000 */
.L_x_4:
[----:B01--4-:R-:W-:Y:S01]  /*0a40*/  NOP ;  /* 0x0000000000007918 */ /* 0x013fe20000000000 */
.L_x_5:
[----:B------:R-:W-:Y:S01]  /*0a50*/  ULDC.64 UR4, c[0x0][0x598] ;  /* 0x0001660000047ab9 */ /* 0x000fe20000000a00 */
[----:B------:R-:W-:Y:S01]  /*0a60*/  ULDC.64 UR14, c[0x0][0x208] ;  /* 0x00008200000e7ab9 */ /* 0x000fe20000000a00 */
[----:B------:R-:W-:-:S04]  /*0a70*/  ISETP.NE.U32.AND P0, PT, RZ, UR4, PT ;  /* 0x00000004ff007c0c */ /* 0x000fc8000bf05070 */
[----:B------:R-:W-:-:S13]  /*0a80*/  ISETP.NE.AND.EX P0, PT, RZ, UR5, PT, P0 ;  /* 0x00000005ff007c0c */ /* 0x000fda000bf05300 */
[----:B------:R-:W-:Y:S05]  /*0a90*/  @!P0 BRA `(.L_x_6) ;  /* 0x00000000001c8947 */ /* 0x000fea0003800000 */
[----:B------:R-:W0:Y:S02]  /*0aa0*/  LDC.64 R2, c[0x0][0x598] ;  /* 0x00016600ff027b82 */ /* 0x000e240000000a00 */
[----:B0-----:R-:W2:Y:S02]  /*0ab0*/  LDG.E.64 R2, desc[UR14][R2.64] ;  /* 0x0000000e02027981 */ /* 0x001ea4000c1e1b00 */
[----:B--2---:R-:W-:-:S04]  /*0ac0*/  ISETP.NE.U32.AND P0, PT, R2, RZ, PT ;  /* 0x000000ff0200720c */ /* 0x004fc80003f05070 */
[----:B------:R-:W-:-:S13]  /*0ad0*/  ISETP.NE.AND.EX P0, PT, R3, RZ, PT, P0 ;  /* 0x000000ff0300720c */ /* 0x000fda0003f05300 */
[----:B------:R-:W-:Y:S05]  /*0ae0*/  @!P0 BRA `(.L_x_6) ;  /* 0x0000000000088947 */ /* 0x000fea0003800000 */
[----:B------:R0:W5:Y:S01]  /*0af0*/  LD.E R14, desc[UR14][R2.64] ;  /* 0x0000000e020e7980 */ /* 0x000162000c101900 */
[----:B------:R-:W-:Y:S05]  /*0b00*/  BRA `(.L_x_7) ;  /* 0x0000000000207947 */ /* 0x000fea0003800000 */
.L_x_6:
[----:B------:R-:W-:Y:S02]  /*0b10*/  ULDC.64 UR4, c[0x0][0x588] ;  /* 0x0001620000047ab9 */ /* 0x000fe40000000a00 */
[----:B------:R-:W-:-:S04]  /*0b20*/  ISETP.NE.U32.AND P0, PT, RZ, UR4, PT ;  /* 0x00000004ff007c0c */ /* 0x000fc8000bf05070 */
[----:B------:R-:W-:-:S13]  /*0b30*/  ISETP.NE.AND.EX P0, PT, RZ, UR5, PT, P0 ;  /* 0x00000005ff007c0c */ /* 0x000fda000bf05300 */
[----:B------:R-:W-:Y:S05]  /*0b40*/  @!P0 BRA `(.L_x_8) ;  /* 0x00000000000c8947 */ /* 0x000fea0003800000 */
[----:B------:R-:W0:Y:S02]  /*0b50*/  LDC.64 R14, c[0x0][0x588] ;  /* 0x00016200ff0e7b82 */ /* 0x000e240000000a00 */
[----:B0-----:R1:W5:Y:S01]  /*0b60*/  LDG.E R14, desc[UR14][R14.64] ;  /* 0x0000000e0e0e7981 */ /* 0x001362000c1e1900 */
[----:B------:R-:W-:Y:S05]  /*0b70*/  BRA `(.L_x_7) ;  /* 0x0000000000047947 */ /* 0x000fea0003800000 */
.L_x_8:
[----:B------:R-:W2:Y:S02]  /*0b80*/  LDC R14, c[0x0][0x580] ;  /* 0x00016000ff0e7b82 */ /* 0x000ea40000000800 */
.L_x_7:
[----:B------:R-:W-:Y:S02]  /*0b90*/  ULDC.64 UR4, c[0x0][0x5a0] ;  /* 0x0001680000047ab9 */ /* 0x000fe40000000a00 */
[----:B------:R-:W-:-:S04]  /*0ba0*/  ISETP.NE.U32.AND P0, PT, RZ, UR4, PT ;  /* 0x00000004ff007c0c */ /* 0x000fc8000bf05070 */
[----:B------:R-:W-:-:S13]  /*0bb0*/  ISETP.NE.AND.EX P0, PT, RZ, UR5, PT, P0 ;  /* 0x00000005ff007c0c */ /* 0x000fda000bf05300 */
[----:B------:R-:W-:Y:S05]  /*0bc0*/  @!P0 BRA `(.L_x_9) ;  /* 0x00000000001c8947 */ /* 0x000fea0003800000 */
[----:B0-----:R-:W0:Y:S02]  /*0bd0*/  LDC.64 R2, c[0x0][0x5a0] ;  /* 0x00016800ff027b82 */ /* 0x001e240000000a00 */
[----:B0-----:R-:W3:Y:S02]  /*0be0*/  LDG.E.64 R2, desc[UR14][R2.64] ;  /* 0x0000000e02027981 */ /* 0x001ee4000c1e1b00 */
[----:B---3--:R-:W-:-:S04]  /*0bf0*/  ISETP.NE.U32.AND P0, PT, R2, RZ, PT ;  /* 0x000000ff0200720c */ /* 0x008fc80003f05070 */
[----:B------:R-:W-:-:S13]  /*0c00*/  ISETP.NE.AND.EX P0, PT, R3, RZ, PT, P0 ;  /* 0x000000ff0300720c */ /* 0x000fda0003f05300 */
[----:B------:R-:W-:Y:S05]  /*0c10*/  @!P0 BRA `(.L_x_9) ;  /* 0x0000000000088947 */ /* 0x000fea0003800000 */
[----:B-1----:R0:W5:Y:S01]  /*0c20*/  LD.E R15, desc[UR14][R2.64] ;  /* 0x0000000e020f7980 */ /* 0x002162000c101900 */
[----:B------:R-:W-:Y:S05]  /*0c30*/  BRA `(.L_x_10) ;  /* 0x0000000000207947 */ /* 0x000fea0003800000 */
.L_x_9:
[----:B------:R-:W-:Y:S02]  /*0c40*/  ULDC.64 UR4, c[0x0][0x590] ;  /* 0x0001640000047ab9 */ /* 0x000fe40000000a00 */
[----:B------:R-:W-:-:S04]  /*0c50*/  ISETP.NE.U32.AND P0, PT, RZ, UR4, PT ;  /* 0x00000004ff007c0c */ /* 0x000fc8000bf05070 */
[----:B------:R-:W-:-:S13]  /*0c60*/  ISETP.NE.AND.EX P0, PT, RZ, UR5, PT, P0 ;  /* 0x00000005ff007c0c */ /* 0x000fda000bf05300 */
[----:B------:R-:W-:Y:S05]  /*0c70*/  @!P0 BRA `(.L_x_11) ;  /* 0x00000000000c8947 */ /* 0x000fea0003800000 */
[----:B0-----:R-:W1:Y:S02]  /*0c80*/  LDC.64 R2, c[0x0][0x590] ;  /* 0x00016400ff027b82 */ /* 0x001e640000000a00 */
[----:B-1----:R1:W5:Y:S01]  /*0c90*/  LDG.E R15, desc[UR14][R2.64] ;  /* 0x0000000e020f7981 */ /* 0x002362000c1e1900 */
[----:B------:R-:W-:Y:S05]  /*0ca0*/  BRA `(.L_x_10) ;  /* 0x0000000000047947 */ /* 0x000fea0003800000 */
.L_x_11:
[----:B-1----:R-:W3:Y:S02]  /*0cb0*/  LDC R15, c[0x0][0x584] ;  /* 0x00016100ff0f7b82 */ /* 0x002ee40000000800 */
.L_x_10:
[----:B------:R-:W4:Y:S01]  /*0cc0*/  LDC R0, c[0x0][0x65c] ;  /* 0x00019700ff007b82 */ /* 0x000f220000000800 */
[----:B------:R-:W-:Y:S01]  /*0cd0*/  ULDC UR8, c[0x0][0x28c] ;  /* 0x0000a30000087ab9 */ /* 0x000fe20000000800 */
[----:B------:R-:W-:Y:S01]  /*0ce0*/  ISETP.NE.AND P0, PT, R5, 0x2, PT ;  /* 0x000000020500780c */ /* 0x000fe20003f05270 */
[----:B------:R-:W-:Y:S01]  /*0cf0*/  UIADD3 UR8, UR8, 0x7f, URZ ;  /* 0x0000007f08087890 */ /* 0x000fe2000fffe03f */
[----:B------:R-:W-:Y:S01]  /*0d00*/  IMAD.U32 R4, RZ, RZ, UR13 ;  /* 0x0000000dff047e24 */ /* 0x000fe2000f8e00ff */
[----:B------:R-:W-:Y:S01]  /*0d10*/  UMOV UR5, URZ ;  /* 0x0000003f00057c82 */ /* 0x000fe20008000000 */
[----:B------:R-:W-:Y:S01]  /*0d20*/  UMOV UR4, URZ ;  /* 0x0000003f00047c82 */ /* 0x000fe20008000000 */
[----:B------:R-:W-:-:S04]  /*0d30*/  USHF.R.S32.HI UR9, URZ, 0x1f, UR8 ;  /* 0x0000001f3f097899 */ /* 0x000fc80008011408 */
[----:B------:R-:W-:Y:S01]  /*0d40*/  ULEA.HI UR9, UR9, UR8, URZ, 0x7 ;  /* 0x0000000809097291 */ /* 0x000fe2000f8f383f */
[----:B----4-:R-:W-:-:S13]  /*0d50*/  ISETP.NE.AND P2, PT, R0, 0x1, PT ;  /* 0x000000010000780c */ /* 0x010fda0003f45270 */
[----:B01----:R-:W0:Y:S01]  /*0d60*/  @P2 LDC R3, c[0x0][0x10] ;  /* 0x00000400ff032b82 */ /* 0x003e220000000800 */
[----:B------:R-:W-:Y:S02]  /*0d70*/  @P2 IMAD.MOV.U32 R17, RZ, RZ, RZ ;  /* 0x000000ffff112224 */ /* 0x000fe400078e00ff */
[----:B------:R-:W-:-:S05]  /*0d80*/  @P2 IMAD.MOV.U32 R5, RZ, RZ, RZ ;  /* 0x000000ffff052224 */ /* 0x000fca00078e00ff */
[----:B------:R-:W1:Y:S01]  /*0d90*/  @!P2 LDC R9, c[0x0][0xc] ;  /* 0x00000300ff09ab82 */ /* 0x000e620000000800 */
[----:B------:R-:W-:Y:S01]  /*0da0*/  ULDC UR6, c[0x0][0xc] ;  /* 0x0000030000067ab9 */ /* 0x000fe20000000800 */
[----:B------:R-:W-:Y:S02]  /*0db0*/  ULDC UR7, c[0x0][0x10] ;  /* 0x0000040000077ab9 */ /* 0x000fe40000000800 */
[----:B------:R-:W-:-:S04]  /*0dc0*/  UIMAD.WIDE.U32 UR6, UR6, UR7, URZ ;  /* 0x00000007060672a5 */ /* 0x000fc8000f8e003f */
[----:B------:R-:W4:Y:S01]  /*0dd0*/  LDC R8, c[0x0][0x14] ;  /* 0x00000500ff087b82 */ /* 0x000f220000000800 */
[----:B0-----:R-:W-:Y:S01]  /*0de0*/  @P2 IMAD.WIDE.U32 R2, R3, UR13, R16 ;  /* 0x0000000d03022c25 */ /* 0x001fe2000f8e0010 */
[----:B------:R-:W-:-:S03]  /*0df0*/  USHF.R.S32.HI UR13, URZ, 0x7, UR9 ;  /* 0x000000073f0d7899 */ /* 0x000fc60008011409 */
[----:B------:R-:W-:Y:S02]  /*0e00*/  @P2 IMAD.IADD R3, R3, 0x1, R5 ;  /* 0x0000000103032824 */ /* 0x000fe400078e0205 */
[----:B------:R-:W-:Y:S02]  /*0e10*/  IMAD.MOV.U32 R5, RZ, RZ, RZ ;  /* 0x000000ffff057224 */ /* 0x000fe400078e00ff */
[----:B-1----:R-:W-:-:S04]  /*0e20*/  @!P2 IMAD.WIDE.U32 R4, R16, R9, R4 ;  /* 0x000000091004a225 */ /* 0x002fc800078e0004 */
[----:B------:R-:W-:Y:S02]  /*0e30*/  @!P2 IMAD.MOV.U32 R2, RZ, RZ, R4 ;  /* 0x000000ffff02a224 */ /* 0x000fe400078e0004 */
[C---:B----4-:R-:W-:Y:S02]  /*0e40*/  IMAD R21, R8.reuse, UR7, RZ ;  /* 0x0000000708157c24 */ /* 0x050fe4000f8e02ff */
[----:B------:R-:W-:Y:S01]  /*0e50*/  IMAD.WIDE.U32 R8, R8, UR6, RZ ;  /* 0x0000000608087c25 */ /* 0x000fe2000f8e00ff */
[----:B------:R-:W-:-:S03]  /*0e60*/  ULDC.64 UR6, c[0x0][0x650] ;  /* 0x0001940000067ab9 */ /* 0x000fc60000000a00 */
[----:B------:R-:W-:Y:S02]  /*0e70*/  @!P2 IMAD.MOV.U32 R3, RZ, RZ, R5 ;  /* 0x000000ffff03a224 */ /* 0x000fe400078e0005 */
[----:B------:R-:W-:Y:S01]  /*0e80*/  IMAD.IADD R0, R9, 0x1, R21 ;  /* 0x0000000109007824 */ /* 0x000fe200078e0215 */
[----:B------:R-:W-:Y:S06]  /*0e90*/  @P0 BRA `(.L_x_12) ;  /* 0x0000000000200947 */ /* 0x000fec0003800000 */
[----:B------:R-:W-:Y:S01]  /*0ea0*/  UISETP.GE.U32.AND UP0, UPT, UR13, 0x9, UPT ;  /* 0x000000090d00788c */ /* 0x000fe2000bf06070 */
[----:B------:R-:W-:Y:S01]  /*0eb0*/  IADD3 R2, P0, R2, R8, RZ ;  /* 0x0000000802027210 */ /* 0x000fe20007f1e0ff */
[----:B------:R-:W-:-:S04]  /*0ec0*/  UIMAD.WIDE.U32 UR4, UR13, 0x38e38e39, URZ ;  /* 0x38e38e390d0478a5 */ /* 0x000fc8000f8e003f */
[----:B------:R-:W-:Y:S01]  /*0ed0*/  USHF.R.U32.HI UR5, URZ, 0x1, UR5 ;  /* 0x000000013f057899 */ /* 0x000fe20008011605 */
[----:B------:R-:W-:Y:S02]  /*0ee0*/  IMAD.X R3, R0, 0x1, R3, P0 ;  /* 0x0000000100037824 */ /* 0x000fe400000e0603 */
[----:B------:R-:W-:Y:S02]  /*0ef0*/  UMOV UR4, URZ ;  /* 0x0000003f00047c82 */ /* 0x000fe40008000000 */
[----:B------:R-:W-:Y:S02]  /*0f00*/  @UP0 ULOP3.LUT UR4, UR5, 0x1, URZ, 0xc0, !UPT ;  /* 0x0000000105040892 */ /* 0x000fe4000f8ec03f */
[----:B------:R-:W-:-:S12]  /*0f10*/  UIMAD UR5, UR5, -0x9, UR13 ;  /* 0xfffffff7050578a4 */ /* 0x000fd8000f8e020d */
.L_x_12:
[----:B------:R-:W-:Y:S01]  /*0f20*/  ISETP.GE.U32.AND P0, PT, R2, UR6, PT ;  /* 0x0000000602007c0c */ /* 0x000fe2000bf06070 */
[----:B------:R-:W-:Y:S01]  /*0f30*/  IMAD.MOV.U32 R6, RZ, RZ, -0x1 ;  /* 0xffffffffff067424 */ /* 0x000fe200078e00ff */
[----:B------:R-:W-:Y:S01]  /*0f40*/  PRMT R20, RZ, 0x7610, R20 ;  /* 0x00007610ff147816 */ /* 0x000fe20000000014 */
[----:B------:R-:W-:Y:S01]  /*0f50*/  IMAD.MOV.U32 R5, RZ, RZ, -0x1 ;  /* 0xffffffffff057424 */ /* 0x000fe200078e00ff */
[----:B------:R-:W-:Y:S01]  /*0f60*/  ISETP.GE.U32.AND.EX P0, PT, R3, UR7, PT, P0 ;  /* 0x0000000703007c0c */ /* 0x000fe2000bf06100 */
[----:B------:R-:W-:-:S12]  /*0f70*/  IMAD.MOV.U32 R4, RZ, RZ, -0x1 ;  /* 0xffffffffff047424 */ /* 0x000fd800078e00ff */
[----:B------:R-:W-:Y:S05]  /*0f80*/  @P0 BRA `(.L_x_13) ;  /* 0x0000000400240947 */ /* 0x000fea0003800000 */
[----:B------:R-:W0:Y:S01]  /*0f90*/  LDC.64 R28, c[0x0][0x628] ;  /* 0x00018a00ff1c7b82 */ /* 0x000e220000000a00 */
[----:B------:R-:W-:Y:S02]  /*0fa0*/  IMAD.MOV.U32 R4, RZ, RZ, R2 ;  /* 0x000000ffff047224 */ /* 0x000fe400078e0002 */
[----:B------:R-:W-:-:S05]  /*0fb0*/  IMAD.MOV.U32 R5, RZ, RZ, R3 ;  /* 0x000000ffff057224 */ /* 0x000fca00078e0003 */
[----:B------:R-:W1:Y:S08]  /*0fc0*/  LDC R6, c[0x0][0x630] ;  /* 0x00018c00ff067b82 */ /* 0x000e700000000800 */
[----:B------:R-:W4:Y:S01]  /*0fd0*/  LDC.64 R30, c[0x0][0x620] ;  /* 0x00018800ff1e7b82 */ /* 0x000f220000000a00 */
[----:B0-----:R-:W-:-:S04]  /*0fe0*/  ISETP.NE.U32.AND P0, PT, R28, RZ, PT ;  /* 0x000000ff1c00720c */ /* 0x001fc80003f05070 */
[----:B------:R-:W-:-:S13]  /*0ff0*/  ISETP.NE.AND.EX P0, PT, R29, RZ, PT, P0 ;  /* 0x000000ff1d00720c */ /* 0x000fda0003f05300 */
[----:B-1--4-:R-:W-:Y:S05]  /*1000*/  @!P0 BRA `(.L_x_14) ;  /* 0x0000000000288947 */ /* 0x012fea0003800000 */
[----:B------:R-:W0:Y:S02]  /*1010*/  LDC R23, c[0x0][0x634] ;  /* 0x00018d00ff177b82 */ /* 0x000e240000000800 */
[----:B0-----:R-:W-:-:S05]  /*1020*/  IADD3 R23, P0, R2, R23, RZ ;  /* 0x0000001702177210 */ /* 0x001fca0007f1e0ff */
[----:B------:R-:W-:-:S04]  /*1030*/  IMAD.X R27, RZ, RZ, R3, P0 ;  /* 0x000000ffff1b7224 */ /* 0x000fc800000e0603 */
[----:B------:R-:W-:-:S04]  /*1040*/  IMAD.WIDE.U32 R4, R27, R28, RZ ;  /* 0x0000001c1b047225 */ /* 0x000fc800078e00ff */
[----:B------:R-:W-:-:S04]  /*1050*/  IMAD.WIDE.U32 R20, P0, R23, R29, R4 ;  /* 0x0000001d17147225 */ /* 0x000fc80007800004 */
[----:B------:R-:W-:-:S04]  /*1060*/  IMAD.WIDE.U32 R4, R23, R28, RZ ;  /* 0x0000001c17047225 */ /* 0x000fc800078e00ff */
[----:B------:R-:W-:Y:S01]  /*1070*/  IMAD.X R23, RZ, RZ, RZ, P0 ;  /* 0x000000ffff177224 */ /* 0x000fe200000e06ff */
[----:B------:R-:W-:Y:S01]  /*1080*/  IADD3 RZ, P0, R5, R20, RZ ;  /* 0x0000001405ff7210 */ /* 0x000fe20007f1e0ff */
[----:B------:R-:W-:-:S04]  /*1090*/  IMAD.MOV.U32 R22, RZ, RZ, R21 ;  /* 0x000000ffff167224 */ /* 0x000fc800078e0015 */
[----:B------:R-:W-:-:S08]  /*10a0*/  IMAD.WIDE.U32.X R4, R27, R29, R22, P0 ;  /* 0x0000001d1b047225 */ /* 0x000fd000000e0416 */
.L_x_14:
[----:B------:R-:W0:Y:S01]  /*10b0*/  LDC.64 R32, c[0x0][0x640] ;  /* 0x00019000ff207b82 */ /* 0x000e220000000a00 */
[-CC-:B------:R-:W-:Y:S01]  /*10c0*/  SHF.R.U64 R36, R4, R6.reuse, R5.reuse ;  /* 0x0000000604247219 */ /* 0x180fe20000001205 */
[----:B------:R-:W-:Y:S01]  /*10d0*/  IMAD.MOV.U32 R37, RZ, RZ, 0x1 ;  /* 0x00000001ff257424 */ /* 0x000fe200078e00ff */
[----:B------:R-:W-:Y:S02]  /*10e0*/  SHF.R.U32.HI R4, RZ, R6, R5 ;  /* 0x00000006ff047219 */ /* 0x000fe40000011605 */
[----:B------:R-:W-:-:S03]  /*10f0*/  IADD3 R21, P0, RZ, -R36, RZ ;  /* 0x80000024ff157210 */ /* 0x000fc60007f1e0ff */
[----:B------:R-:W1:Y:S02]  /*1100*/  LDC R20, c[0x0][0x618] ;  /* 0x00018600ff147b82 */ /* 0x000e640000000800 */
[----:B------:R-:W-:-:S04]  /*1110*/  IMAD.X R5, RZ, RZ, ~R4, P0 ;  /* 0x000000ffff057224 */ /* 0x000fc800000e0e04 */
[-C--:B------:R-:W-:Y:S02]  /*1120*/  IMAD R6, R5, R30.reuse, RZ ;  /* 0x0000001e05067224 */ /* 0x080fe400078e02ff */
[----:B------:R-:W4:Y:S01]  /*1130*/  LDC R23, c[0x0][0x608] ;  /* 0x00018200ff177b82 */ /* 0x000f220000000800 */
[----:B------:R-:W-:-:S04]  /*1140*/  IMAD.WIDE.U32 R4, R21, R30, R2 ;  /* 0x0000001e15047225 */ /* 0x000fc800078e0002 */
[----:B------:R-:W-:-:S03]  /*1150*/  IMAD R21, R21, R31, R6 ;  /* 0x0000001f15157224 */ /* 0x000fc600078e0206 */
[----:B------:R-:W2:Y:S01]  /*1160*/  LDC R28, c[0x0][0x658] ;  /* 0x00019600ff1c7b82 */ /* 0x000ea20000000800 */
[----:B------:R-:W-:Y:S01]  /*1170*/  IMAD.IADD R5, R5, 0x1, R21 ;  /* 0x0000000105057824 */ /* 0x000fe200078e0215 */
[----:B0-----:R-:W-:Y:S01]  /*1180*/  ISETP.NE.U32.AND P0, PT, R32, RZ, PT ;  /* 0x000000ff2000720c */ /* 0x001fe20003f05070 */
[----:B------:R-:W-:-:S03]  /*1190*/  IMAD.MOV.U32 R21, RZ, RZ, -0x1 ;  /* 0xffffffffff157424 */ /* 0x000fc600078e00ff */
[----:B------:R-:W-:Y:S02]  /*11a0*/  ISETP.NE.AND.EX P0, PT, R33, RZ, PT, P0 ;  /* 0x000000ff2100720c */ /* 0x000fe40003f05300 */
[----:B------:R-:W0:Y:S01]  /*11b0*/  LDC R31, c[0x0][0x600] ;  /* 0x00018000ff1f7b82 */ /* 0x000e220000000800 */
[-CC-:B-1----:R-:W-:Y:S02]  /*11c0*/  SHF.R.U64 R29, R4, R20.reuse, R5.reuse ;  /* 0x00000014041d7219 */ /* 0x182fe40000001205 */
[----:B------:R-:W-:-:S05]  /*11d0*/  SHF.R.U32.HI R4, RZ, R20, R5 ;  /* 0x00000014ff047219 */ /* 0x000fca0000011605 */
[----:B------:R-:W1:Y:S01]  /*11e0*/  LDC R30, c[0x0][0x648] ;  /* 0x00019200ff1e7b82 */ /* 0x000e620000000800 */
[-CC-:B----4-:R-:W-:Y:S02]  /*11f0*/  SHF.R.U64 R39, R29, R23.reuse, R4.reuse ;  /* 0x000000171d277219 */ /* 0x190fe40000001204 */
[----:B------:R-:W-:-:S05]  /*1200*/  SHF.R.U32.HI R5, RZ, R23, R4 ;  /* 0x00000017ff057219 */ /* 0x000fca0000011604 */
[----:B------:R-:W4:Y:S01]  /*1210*/  LDC R35, c[0x0][0x638] ;  /* 0x00018e00ff237b82 */ /* 0x000f220000000800 */
[-C--:B--2---:R-:W-:Y:S02]  /*1220*/  SHF.L.U32 R4, R21, R28.reuse, RZ ;  /* 0x0000001c15047219 */ /* 0x084fe400000006ff */
[--C-:B------:R-:W-:Y:S02]  /*1230*/  SHF.R.U64 R38, R39, R28, R5.reuse ;  /* 0x0000001c27267219 */ /* 0x100fe40000001205 */
[----:B------:R-:W-:Y:S02]  /*1240*/  LOP3.LUT R6, RZ, R4, RZ, 0x33, !PT ;  /* 0x00000004ff067212 */ /* 0x000fe400078e33ff */
[----:B------:R-:W-:Y:S01]  /*1250*/  SHF.R.U32.HI R5, RZ, R28, R5 ;  /* 0x0000001cff057219 */ /* 0x000fe20000011605 */
[----:B------:R-:W2:Y:S01]  /*1260*/  LDC R34, c[0x0][0x610] ;  /* 0x00018400ff227b82 */ /* 0x000ea20000000800 */
[----:B------:R-:W-:Y:S01]  /*1270*/  IMAD.MOV.U32 R4, RZ, RZ, R38 ;  /* 0x000000ffff047224 */ /* 0x000fe200078e0026 */
[----:B------:R-:W-:Y:S06]  /*1280*/  @!P0 BRA `(.L_x_15) ;  /* 0x0000000000288947 */ /* 0x000fec0003800000 */
[----:B------:R-:W3:Y:S02]  /*1290*/  LDC R23, c[0x0][0x64c] ;  /* 0x00019300ff177b82 */ /* 0x000ee40000000800 */
[----:B---3--:R-:W-:-:S05]  /*12a0*/  IADD3 R23, P0, R38, R23, RZ ;  /* 0x0000001726177210 */ /* 0x008fca0007f1e0ff */
        /* <DEDUP_REMOVED lines=8> */
.L_x_15:
[----:B-1----:R-:W-:Y:S01]  /*1330*/  SHF.R.U64 R17, R4, R30, R5 ;  /* 0x0000001e04117219 */ /* 0x002fe20000001205 */
[----:B------:R-:W-:Y:S01]  /*1340*/  @P2 IMAD R24, R25, R26, R16 ;  /* 0x0000001a19182224 */ /* 0x000fe200078e0210 */
[----:B------:R-:W-:Y:S02]  /*1350*/  SHF.L.U32 R4, R37, R28, RZ ;  /* 0x0000001c25047219 */ /* 0x000fe400000006ff */
[----:B------:R-:W-:Y:S01]  /*1360*/  LOP3.LUT R5, R39, R6, RZ, 0xc0, !PT ;  /* 0x0000000627057212 */ /* 0x000fe200078ec0ff */
[----:B0-----:R-:W-:Y:S02]  /*1370*/  VIADD R6, R31, 0xffffffff ;  /* 0xffffffff1f067836 */ /* 0x001fe40000000000 */
[----:B------:R-:W-:Y:S02]  /*1380*/  IMAD.MOV R20, RZ, RZ, -R17 ;  /* 0x000000ffff147224 */ /* 0x000fe400078e0a11 */
[----:B------:R-:W-:Y:S01]  /*1390*/  IMAD R5, R4, R17, R5 ;  /* 0x0000001104057224 */ /* 0x000fe200078e0205 */
[----:B------:R-:W-:Y:S01]  /*13a0*/  LOP3.LUT R17, R29, R6, RZ, 0xc0, !PT ;  /* 0x000000061d117212 */ /* 0x000fe200078ec0ff */
[----:B----4-:R-:W-:-:S02]  /*13b0*/  IMAD R4, R20, R35, R38 ;  /* 0x0000002314047224 */ /* 0x010fc400078e0226 */
[----:B--2---:R-:W-:Y:S02]  /*13c0*/  IMAD R6, R5, R34, R24 ;  /* 0x0000002205067224 */ /* 0x004fe400078e0218 */
[----:B------:R-:W-:Y:S02]  /*13d0*/  IMAD R17, R4, R31, R17 ;  /* 0x0000001f04117224 */ /* 0x000fe400078e0211 */
[----:B------:R-:W-:Y:S02]  /*13e0*/  IMAD.MOV.U32 R20, RZ, RZ, 0x1 ;  /* 0x00000001ff147424 */ /* 0x000fe400078e00ff */
[----:B------:R-:W-:Y:S01]  /*13f0*/  IMAD.MOV.U32 R4, RZ, RZ, R36 ;  /* 0x000000ffff047224 */ /* 0x000fe200078e0024 */
[----:B------:R-:W-:Y:S02]  /*1400*/  SEL R5, R17, R6, !P2 ;  /* 0x0000000611057207 */ /* 0x000fe40005000000 */
[----:B------:R-:W-:-:S07]  /*1410*/  SEL R6, R6, R17, !P2 ;  /* 0x0000001106067207 */ /* 0x000fce0005000000 */
.L_x_13:
[----:B------:R-:W-:Y:S05]  /*1420*/  @!P3 BRA `(.L_x_16) ;  /* 0x00000000000cb947 */ /* 0x000fea0003800000 */
[----:B------:R-:W-:Y:S01]  /*1430*/  UCGABAR_WAIT ;  /* 0x0000000000007dc7 */ /* 0x000fe20008000000 */
[----:B------:R-:W-:Y:S01]  /*1440*/  CCTL.IVALL ;  /* 0x00000000ff00798f */ /* 0x000fe20002000000 */
[----:B------:R-:W-:Y:S05]  /*1450*/  BRA `(.L_x_17) ;  /* 0x0000000000047947 */ /* 0x000fea0003800000 */
.L_x_16:
[----:B------:R-:W-:Y:S06]  /*1460*/  BAR.SYNC.DEFER_BLOCKING 0x0 ;  /* 0x0000000000007b1d */ /* 0x000fec0000010000 */
.L_x_17:
[----:B------:R-:W-:Y:S05]  /*1470*/  @!P4 BRA `(.L_x_18) ;  /* 0x0000006c00c8c947 */ /* 0x000fea0003800000 */
[----:B------:R-:W-:-:S13]  /*1480*/  ISETP.GT.U32.AND P0, PT, R40, 0x1, PT ;  /* 0x000000012800780c */ /* 0x000fda0003f04070 */
[----:B------:R-:W-:Y:S05]  /*1490*/  @P0 EXIT ;  /* 0x000000000000094d */ /* 0x000fea0003800000 */
.L_x_19:
[----:B------:R-:W-:-:S08]  /*14a0*/  NOP ;  /* 0x0000000000007918 */ /* 0x000fd00000000000 */
[----:B------:R-:W0:Y:S02]  /*14b0*/  USETMAXREG.TRY_ALLOC.CTAPOOL UP0, 0xe8 ;  /* 0x000000e8000079c8 */ /* 0x000e240008000600 */
[----:B0-----:R-:W-:-:S13]  /*14c0*/  PLOP3.LUT P0, PT, PT, PT, UP0, 0x80, 0x0 ;  /* 0x000000000000781c */ /* 0x001fda0003f0f008 */
[----:B------:R-:W-:Y:S05]  /*14d0*/  @!P0 BRA `(.L_x_19) ;  /* 0xfffffffc00f08947 */ /* 0x000fea000383ffff */
[----:B------:R-:W-:-:S13]  /*14e0*/  LOP3.LUT P0, RZ, R20, 0xff, RZ, 0xc0, !PT ;  /* 0x000000ff14ff7812 */ /* 0x000fda000780c0ff */
[----:B------:R-:W-:Y:S05]  /*14f0*/  @!P0 EXIT ;  /* 0x000000000000894d */ /* 0x000fea0003800000 */
[----:B------:R-:W0:Y:S01]  /*1500*/  S2UR UR6, SR_CgaCtaId ;  /* 0x00000000000679c3 */ /* 0x000e220000008800 */
[CC--:B------:R-:W-:Y:S01]  /*1510*/  LEA.HI R11, R19.reuse, R10.reuse, RZ, 0x2 ;  /* 0x0000000a130b7211 */ /* 0x0c0fe200078f10ff */
[----:B------:R-:W-:Y:S01]  /*1520*/  UIADD3 UR7, UR11, -0x1, URZ ;  /* 0xffffffff0b077890 */ /* 0x000fe2000fffe03f */
[----:B------:R-:W-:Y:S01]  /*1530*/  LEA.HI R19, R19, R10, RZ, 0x5 ;  /* 0x0000000a13137211 */ /* 0x000fe200078f28ff */
[----:B------:R-:W-:Y:S01]  /*1540*/  UMOV UR9, 0x400 ;  /* 0x0000040000097882 */ /* 0x000fe20000000000 */
[--C-:B------:R-:W-:Y:S01]  /*1550*/  SHF.R.S32.HI R18, RZ, 0x2, R11.reuse ;  /* 0x00000002ff127819 */ /* 0x100fe2000001140b */
[----:B------:R-:W-:Y:S01]  /*1560*/  UISETP.LT.AND UP0, UPT, UR13, 0x1, UPT ;  /* 0x000000010d00788c */ /* 0x000fe2000bf01270 */
[----:B------:R-:W-:Y:S01]  /*1570*/  SHF.R.S32.HI R17, RZ, 0x1f, R11 ;  /* 0x0000001fff117819 */ /* 0x000fe2000001140b */
[----:B------:R-:W-:Y:S01]  /*1580*/  USHF.L.U32 UR21, UR13, 0x1, URZ ;  /* 0x000000010d157899 */ /* 0x000fe2000800063f */
[----:B------:R-:W-:Y:S01]  /*1590*/  LOP3.LUT R11, R11, 0xfffffffc, RZ, 0xc0, !PT ;  /* 0xfffffffc0b0b7812 */ /* 0x000fe200078ec0ff */
[----:B------:R-:W-:Y:S01]  /*15a0*/  USEL UR10, UR13, 0x1, UP0 ;  /* 0x000000010d0a7887 */ /* 0x000fe20008000000 */
[----:B------:R-:W-:Y:S01]  /*15b0*/  LEA.HI R17, R17, R18, RZ, 0x3 ;  /* 0x0000001211117211 */ /* 0x000fe200078f18ff */
[----:B------:R-:W-:Y:S01]  /*15c0*/  UISETP.NE.AND UP0, UPT, UR7, URZ, UPT ;  /* 0x0000003f0700728c */ /* 0x000fe2000bf05270 */
[----:B------:R-:W-:Y:S01]  /*15d0*/  LOP3.LUT R148, R7, 0x1, RZ, 0xfc, !PT ;  /* 0x0000000107947812 */ /* 0x000fe200078efcff */
[----:B------:R-:W-:Y:S01]  /*15e0*/  IMAD.IADD R16, R10, 0x1, -R11 ;  /* 0x000000010a107824 */ /* 0x000fe200078e0a0b */
[----:B------:R-:W-:Y:S01]  /*15f0*/  LOP3.LUT R17, R17, 0xfffffff8, RZ, 0xc0, !PT ;  /* 0xfffffff811117812 */ /* 0x000fe200078ec0ff */
[----:B------:R-:W-:-:S04]  /*1600*/  UIADD3 UR10, -UR10, UR13, URZ ;  /* 0x0000000d0a0a7290 */ /* 0x000fc8000fffe13f */
[----:B------:R-:W-:Y:S01]  /*1610*/  IMAD.IADD R18, R18, 0x1, -R17 ;  /* 0x0000000112127824 */ /* 0x000fe200078e0a11 */
[----:B------:R-:W-:Y:S01]  /*1620*/  SHF.R.S32.HI R17, RZ, 0x5, R19 ;  /* 0x00000005ff117819 */ /* 0x000fe20000011413 */
[----:B0-----:R-:W-:-:S03]  /*1630*/  ULEA UR9, UR6, UR9, 0x18 ;  /* 0x0000000906097291 */ /* 0x001fc6000f8ec03f */
[--C-:B------:R-:W-:Y:S01]  /*1640*/  SHF.R.S32.HI R19, RZ, 0x1f, R18.reuse ;  /* 0x0000001fff137819 */ /* 0x100fe20000011412 */
[----:B------:R-:W-:Y:S01]  /*1650*/  USHF.L.U32 UR6, UR7, 0x3, URZ ;  /* 0x0000000307067899 */ /* 0x000fe2000800063f */
[C-C-:B------:R-:W-:Y:S01]  /*1660*/  IMAD R20, R17.reuse, -0x10, -R18.reuse ;  /* 0xfffffff011147824 */ /* 0x140fe200078e0a12 */
[----:B------:R-:W-:Y:S02]  /*1670*/  USEL UR7, URZ, 0x1, UP0 ;  /* 0x000000013f077887 */ /* 0x000fe40008000000 */
[----:B------:R-:W-:Y:S01]  /*1680*/  ULOP3.LUT UR6, UR6, 0x8, URZ, 0xc0, !UPT ;  /* 0x0000000806067892 */ /* 0x000fe2000f8ec03f */
[----:B------:R-:W-:Y:S01]  /*1690*/  IMAD.WIDE R10, R17, 0x10, R18 ;  /* 0x00000010110a7825 */ /* 0x000fe200078e0212 */
[----:B------:R-:W-:Y:S02]  /*16a0*/  UIADD3 UR22, UR9, 0xa0, URZ ;  /* 0x000000a009167890 */ /* 0x000fe4000fffe03f */
[----:B------:R-:W-:Y:S01]  /*16b0*/  ULOP3.LUT UR23, UR6, 0x8, URZ, 0x3c, !UPT ;  /* 0x0000000806177892 */ /* 0x000fe2000f8e3c3f */
[----:B------:R-:W-:Y:S01]  /*16c0*/  IMAD.U32 R150, RZ, RZ, UR7 ;  /* 0x00000007ff967e24 */ /* 0x000fe2000f8e00ff */
[----:B------:R-:W-:-:S02]  /*16d0*/  ULOP3.LUT UR12, UR6, 0x18, URZ, 0x3c, !UPT ;  /* 0x00000018060c7892 */ /* 0x000fc4000f8e3c3f */
[----:B------:R-:W-:Y:S01]  /*16e0*/  ULEA UR11, UR11, UR22, 0x3 ;  /* 0x000000160b0b7291 */ /* 0x000fe2000f8e183f */
[----:B------:R-:W-:Y:S02]  /*16f0*/  ULDC UR6, c[0x0][0x284] ;  /* 0x0000a10000067ab9 */ /* 0x000fe40000000800 */
[----:B------:R-:W-:-:S09]  /*1700*/  VIADD R17, R20, UR6 ;  /* 0x0000000614117c36 */ /* 0x000fd20008000000 */
.L_x_174:
[----:B------:R-:W-:Y:S01]  /*1710*/  SHF.L.U32 R18, R150, 0x1f, RZ ;  /* 0x0000001f96127819 */ /* 0x000fe200000006ff */
[----:B------:R-:W0:Y:S01]  /*1720*/  LDC R19, c[0x0][0x28c] ;  /* 0x0000a300ff137b82 */ /* 0x000e220000000800 */
[----:B------:R-:W-:Y:S01]  /*1730*/  UMOV UR6, URZ ;  /* 0x0000003f00067c82 */ /* 0x000fe20008000000 */
[----:B------:R-:W-:Y:S01]  /*1740*/  UMOV UR20, UR5 ;  /* 0x0000000500147c82 */ /* 0x000fe20008000000 */
[----:B-1----:R-:W1:Y:S01]  /*1750*/  SYNCS.PHASECHK.TRANS64.TRYWAIT P0, [UR11+-0x8], R18 ;  /* 0xfffff812ff0075a7 */ /* 0x002e62000800014b */
[----:B0-----:R-:W-:Y:S01]  /*1760*/  ISETP.GE.AND P1, PT, R19, 0x1, PT ;  /* 0x000000011300780c */ /* 0x001fe20003f26270 */
[----:B-1-34-:R-:W-:-:S12]  /*1770*/  @!P0 BRA `(.L_x_20) ;  /* 0x00000080000c8947 */ /* 0x01afd80003800000 */
.L_x_201:
[----:B------:R-:W-:Y:S01]  /*1780*/  UMOV UR7, URZ ;  /* 0x0000003f00077c82 */ /* 0x000fe20008000000 */
[----:B------:R-:W-:Y:S01]  /*1790*/  UMOV UR8, URZ ;  /* 0x0000003f00087c82 */ /* 0x000fe20008000000 */
[----:B------:R-:W-:Y:S02]  /*17a0*/  CS2R R88, SRZ ;  /* 0x0000000000587805 */ /* 0x000fe4000001ff00 */
[----:B------:R-:W-:Y:S02]  /*17b0*/  CS2R R22, SRZ ;  /* 0x0000000000167805 */ /* 0x000fe4000001ff00 */
[----:B------:R-:W-:Y:S02]  /*17c0*/  CS2R R90, SRZ ;  /* 0x00000000005a7805 */ /* 0x000fe4000001ff00 */
[----:B------:R-:W-:Y:S02]  /*17d0*/  CS2R R92, SRZ ;  /* 0x00000000005c7805 */ /* 0x000fe4000001ff00 */
[----:B------:R-:W-:-:S02]  /*17e0*/  CS2R R94, SRZ ;  /* 0x00000000005e7805 */ /* 0x000fc4000001ff00 */
[----:B------:R-:W-:Y:S02]  /*17f0*/  CS2R R96, SRZ ;  /* 0x0000000000607805 */ /* 0x000fe4000001ff00 */
        /* <DEDUP_REMOVED lines=24> */
[----:B------:R-:W-:Y:S01]  /*1980*/  CS2R R146, SRZ ;  /* 0x0000000000927805 */ /* 0x000fe2000001ff00 */
[----:B------:R-:W-:Y:S01]  /*1990*/  IMAD.MOV.U32 R149, RZ, RZ, RZ ;  /* 0x000000ffff957224 */ /* 0x000fe200078e00ff */
[----:B------:R-:W-:Y:S01]  /*19a0*/  CS2R R24, SRZ ;  /* 0x0000000000187805 */ /* 0x000fe2000001ff00 */
[----:B------:R-:W-:Y:S01]  /*19b0*/  IMAD.MOV.U32 R151, RZ, RZ, RZ ;  /* 0x000000ffff977224 */ /* 0x000fe200078e00ff */
[----:B------:R-:W-:Y:S01]  /*19c0*/  CS2R R26, SRZ ;  /* 0x00000000001a7805 */ /* 0x000fe2000001ff00 */
[----:B------:R-:W-:Y:S01]  /*19d0*/  IMAD.U32 R152, RZ, RZ, UR4 ;  /* 0x00000004ff987e24 */ /* 0x000fe2000f8e00ff */
        /* <DEDUP_REMOVED lines=29> */
[----:B------:R-:W-:Y:S01]  /*1bb0*/  CS2R R86, SRZ ;  /* 0x0000000000567805 */ /* 0x000fe2000001ff00 */
[----:B------:R-:W-:Y:S06]  /*1bc0*/  @!P1 BRA `(.L_x_21) ;  /* 0x00000008006c9947 */ /* 0x000fec0003800000 */
[----:B------:R-:W-:-:S13]  /*1bd0*/  ISETP.NE.AND P1, PT, R148, 0x3, PT ;  /* 0x000000039400780c */ /* 0x000fda0003f25270 */
[----:B------:R-:W-:Y:S05]  /*1be0*/  @!P1 BRA `(.L_x_22) ;  /* 0x0000000000049947 */ /* 0x000fea0003800000 */
[----:B------:R-:W-:Y:S01]  /*1bf0*/  BPT.TRAP 0x1 ;  /* 0x000000040000795c */ /* 0x000fe20000300000 */
.L_x_22:
[----:B------:R-:W-:Y:S01]  /*1c00*/  ULEA UR6, UR5, UR9, 0x3 ;  /* 0x0000000905067291 */ /* 0x000fe2000f8e183f */
[----:B0-----:R-:W-:-:S05]  /*1c10*/  IMAD.U32 R18, RZ, RZ, UR4 ;  /* 0x00000004ff127e24 */ /* 0x001fca000f8e00ff */
[----:B------:R-:W-:-:S04]  /*1c20*/  SHF.L.U32 R18, R18, 0x1f, RZ ;  /* 0x0000001f12127819 */ /* 0x000fc800000006ff */
[----:B------:R0:W1:Y:S01]  /*1c30*/  SYNCS.PHASECHK.TRANS64.TRYWAIT P0, [UR6], R18 ;  /* 0x00000012ff0075a7 */ /* 0x0000620008000146 */
[----:B------:R-:W-:Y:S05]  /*1c40*/  @!P1 BRA `(.L_x_23) ;  /* 0x0000000000049947 */ /* 0x000fea0003800000 */
[----:B------:R-:W-:Y:S01]  /*1c50*/  BPT.TRAP 0x1 ;  /* 0x000000040000795c */ /* 0x000fe20000300000 */
.L_x_23:
[----:B-1----:R-:W-:Y:S05]  /*1c60*/  @P0 BRA `(.L_x_24) ;  /* 0x0000000000080947 */ /* 0x002fea0003800000 */
[----:B------:R-:W1:Y:S02]  /*1c70*/  SYNCS.PHASECHK.TRANS64.TRYWAIT P0, [UR6], R18 ;  /* 0x00000012ff0075a7 */ /* 0x000e640008000146 */
[----:B-1----:R-:W-:Y:S05]  /*1c80*/  @!P0 BRA `(.L_x_25) ;  /* 0x0000007800e08947 */ /* 0x002fea0003800000 */
.L_x_24:
[----:B------:R-:W-:Y:S01]  /*1c90*/  UIADD3 UR6, UR9, 0x180, URZ ;  /* 0x0000018009067890 */ /* 0x000fe2000fffe03f */
[----:B------:R-:W-:Y:S01]  /*1ca0*/  WARPGROUP.ARRIVE ;  /* 0x00000000000079c5 */ /* 0x000fe20000000000 */
[----:B------:R-:W-:Y:S01]  /*1cb0*/  UIADD3 UR7, UR9, 0x12180, URZ ;  /* 0x0001218009077890 */ /* 0x000fe2000fffe03f */
[----:B------:R-:W-:Y:S01]  /*1cc0*/  CS2R R88, SRZ ;  /* 0x0000000000587805 */ /* 0x000fe2000001ff00 */
[----:B------:R-:W-:Y:S01]  /*1cd0*/  USHF.R.U32.HI UR6, URZ, 0x4, UR6 ;  /* 0x000000043f067899 */ /* 0x000fe20008011606 */
[----:B------:R-:W-:Y:S01]  /*1ce0*/  CS2R R22, SRZ ;  /* 0x0000000000167805 */ /* 0x000fe2000001ff00 */
[----:B------:R-:W-:Y:S01]  /*1cf0*/  USHF.R.U32.HI UR7, URZ, 0x4, UR7 ;  /* 0x000000043f077899 */ /* 0x000fe20008011607 */
[----:B------:R-:W-:Y:S01]  /*1d00*/  CS2R R90, SRZ ;  /* 0x00000000005a7805 */ /* 0x000fe2000001ff00 */
[----:B------:R-:W-:Y:S01]  /*1d10*/  ULOP3.LUT UR6, UR6, 0x3fff, URZ, 0xc0, !UPT ;  /* 0x00003fff06067892 */ /* 0x000fe2000f8ec03f */
[----:B------:R-:W-:Y:S01]  /*1d20*/  CS2R R92, SRZ ;  /* 0x00000000005c7805 */ /* 0x000fe2000001ff00 */
[----:B------:R-:W-:Y:S01]  /*1d30*/  ULOP3.LUT UR7, UR7, 0x3fff, URZ, 0xc0, !UPT ;  /* 0x00003fff07077892 */ /* 0x000fe2000f8ec03f */
[----:B------:R-:W-:Y:S01]  /*1d40*/  CS2R R94, SRZ ;  /* 0x00000000005e7805 */ /* 0x000fe2000001ff00 */
[----:B------:R-:W-:Y:S01]  /*1d50*/  ULOP3.LUT UR6, UR6, 0x10000, URZ, 0xfc, !UPT ;  /* 0x0001000006067892 */ /* 0x000fe2000f8efc3f */
[----:B------:R-:W-:Y:S01]  /*1d60*/  CS2R R96, SRZ ;  /* 0x0000000000607805 */ /* 0x000fe2000001ff00 */
[----:B------:R-:W-:Y:S01]  /*1d70*/  ULOP3.LUT UR7, UR7, 0x10000, URZ, 0xfc, !UPT ;  /* 0x0001000007077892 */ /* 0x000fe2000f8efc3f */
[----:B------:R-:W-:Y:S01]  /*1d80*/  CS2R R98, SRZ ;  /* 0x0000000000627805 */ /* 0x000fe2000001ff00 */
[----:B------:R-:W-:Y:S01]  /*1d90*/  ULEA UR6, UR5, UR6, 0x9 ;  /* 0x0000000605067291 */ /* 0x000fe2000f8e483f */
[----:B------:R-:W-:Y:S01]  /*1da0*/  CS2R R102, SRZ ;  /* 0x0000000000667805 */ /* 0x000fe2000001ff00 */
[----:B------:R-:W-:Y:S01]  /*1db0*/  ULEA UR7, UR5, UR7, 0xa ;  /* 0x0000000705077291 */ /* 0x000fe2000f8e503f */
[----:B------:R-:W-:Y:S01]  /*1dc0*/  CS2R R100, SRZ ;  /* 0x0000000000647805 */ /* 0x000fe2000001ff00 */
[----:B------:R-:W-:Y:S01]  /*1dd0*/  UMOV UR17, 0x40000040 ;  /* 0x4000004000117882 */ /* 0x000fe20000000000 */
[----:B------:R-:W-:Y:S01]  /*1de0*/  UMOV UR19, 0x40000040 ;  /* 0x4000004000137882 */ /* 0x000fe20000000000 */
[----:B------:R-:W-:Y:S01]  /*1df0*/  CS2R R104, SRZ ;  /* 0x0000000000687805 */ /* 0x000fe2000001ff00 */
[----:B------:R-:W-:Y:S01]  /*1e00*/  UMOV UR16, UR6 ;  /* 0x0000000600107c82 */ /* 0x000fe20008000000 */
[----:B------:R-:W-:Y:S01]  /*1e10*/  CS2R R106, SRZ ;  /* 0x00000000006a7805 */ /* 0x000fe2000001ff00 */
[----:B------:R-:W-:Y:S01]  /*1e20*/  UMOV UR18, UR7 ;  /* 0x0000000700127c82 */ /* 0x000fe20008000000 */
[----:B------:R-:W-:Y:S01]  /*1e30*/  CS2R R108, SRZ ;  /* 0x00000000006c7805 */ /* 0x000fe2000001ff00 */
[----:B------:R-:W-:Y:S01]  /*1e40*/  QGMMA.64x128x32.F32.E4M3.E4M3 R24, gdesc[UR16], RZ, !UPT ;  /* 0x01e00000101879f3 */ /* 0x000fe2000c7008ff */
[----:B------:R-:W-:Y:S01]  /*1e50*/  UIADD3 UR16, UR6, 0x2, URZ ;  /* 0x0000000206107890 */ /* 0x000fe2000fffe03f */
[----:B------:R-:W-:Y:S01]  /*1e60*/  CS2R R110, SRZ ;  /* 0x00000000006e7805 */ /* 0x000fe2000001ff00 */
[----:B------:R-:W-:Y:S01]  /*1e70*/  UIADD3 UR18, UR7, 0x2, URZ ;  /* 0x0000000207127890 */ /* 0x000fe2000fffe03f */
[----:B------:R-:W-:Y:S01]  /*1e80*/  CS2R R112, SRZ ;  /* 0x0000000000707805 */ /* 0x000fe2000001ff00 */
[----:B------:R-:W-:Y:S01]  /*1e90*/  UMOV UR17, 0x40000040 ;  /* 0x4000004000117882 */ /* 0x000fe20000000000 */
[----:B------:R-:W-:Y:S01]  /*1ea0*/  UMOV UR19, 0x40000040 ;  /* 0x4000004000137882 */ /* 0x000fe20000000000 */
        /* <DEDUP_REMOVED lines=17> */
[----:B------:R-:W-:Y:S02]  /*1fc0*/  IMAD.MOV.U32 R149, RZ, RZ, RZ ;  /* 0x000000ffff957224 */ /* 0x000fe400078e00ff */
[----:B------:R-:W-:Y:S01]  /*1fd0*/  IMAD.MOV.U32 R151, RZ, RZ, RZ ;  /* 0x000000ffff977224 */ /* 0x000fe200078e00ff */
[----:B------:R-:W-:Y:S01]  /*1fe0*/  QGMMA.64x128x32.F32.E4M3.E4M3 R24, gdesc[UR16], R24 ;  /* 0x01e00000101879f3 */ /* 0x000fe20008700818 */
[----:B------:R-:W-:-:S02]  /*1ff0*/  UIADD3 UR16, UR6, 0x4, URZ ;  /* 0x0000000406107890 */ /* 0x000fc4000fffe03f */
[----:B------:R-:W-:Y:S01]  /*2000*/  UIADD3 UR18, UR7, 0x4, URZ ;  /* 0x0000000407127890 */ /* 0x000fe2000fffe03f */
[----:B------:R-:W-:Y:S01]  /*2010*/  UMOV UR17, 0x40000040 ;  /* 0x4000004000117882 */ /* 0x000fe20000000000 */
[----:B------:R-:W-:-:S07]  /*2020*/  UMOV UR19, 0x40000040 ;  /* 0x4000004000137882 */ /* 0x000fce0000000000 */
[----:B------:R-:W-:Y:S01]  /*2030*/  QGMMA.64x128x32.F32.E4M3.E4M3 R24, gdesc[UR16], R24 ;  /* 0x01e00000101879f3 */ /* 0x000fe20008700818 */
[----:B------:R-:W-:Y:S02]  /*2040*/  UIADD3 UR18, UR7, 0x6, URZ ;  /* 0x0000000607127890 */ /* 0x000fe4000fffe03f */
[----:B------:R-:W-:Y:S01]  /*2050*/  UIADD3 UR16, UR6, 0x6, URZ ;  /* 0x0000000606107890 */ /* 0x000fe2000fffe03f */
[----:B------:R-:W-:Y:S01]  /*2060*/  ULDC UR7, c[0x0][0x50c] ;  /* 0x0001430000077ab9 */ /* 0x000fe20000000800 */
[----:B------:R-:W-:Y:S01]  /*2070*/  UMOV UR17, 0x40000040 ;  /* 0x4000004000117882 */ /* 0x000fe20000000000 */
[----:B------:R-:W-:Y:S01]  /*2080*/  UISETP.NE.AND UP0, UPT, UR7, 0x4, UPT ;  /* 0x000000040700788c */ /* 0x000fe2000bf05270 */
[----:B------:R-:W-:Y:S01]  /*2090*/  UMOV UR19, 0x40000040 ;  /* 0x4000004000137882 */ /* 0x000fe20000000000 */
[----:B------:R-:W-:Y:S02]  /*20a0*/  UMOV UR6, 0x4 ;  /* 0x0000000400067882 */ /* 0x000fe40000000000 */
[----:B------:R-:W-:-:S06]  /*20b0*/  USEL UR7, URZ, 0x1, UP0 ;  /* 0x000000013f077887 */ /* 0x000fcc0008000000 */
[----:B------:R-:W-:Y:S01]  /*20c0*/  ISETP.NE.AND P0, PT, RZ, UR7, PT ;  /* 0x00000007ff007c0c */ /* 0x000fe2000bf05270 */
[----:B------:R-:W-:-:S12]  /*20d0*/  QGMMA.64x128x32.F32.E4M3.E4M3 R24, gdesc[UR16], R24, gsb0 ;  /* 0x01e00000101879f3 */ /* 0x000fd80008000818 */
[----:B------:R-:W-:Y:S05]  /*20e0*/  @!P0 BRA `(.L_x_26) ;  /* 0x0000000400088947 */ /* 0x000fea0003800000 */
[----:B------:R-:W-:Y:S02]  /*20f0*/  WARPGROUP.DEPBAR.LE gsb0, 0x0 ;  /* 0x00008000000079c5 */ /* 0x000fe40000010000 */
[----:B------:R-:W-:-:S01]  /*2100*/  FADD R151, RZ, R24 ;  /* 0x00000018ff977221 */ /* 0x000fc20000000000 */
[----:B------:R-:W-:Y:S01]  /*2110*/  FADD R146, RZ, R25 ;  /* 0x00000019ff927221 */ /* 0x000fe20000000000 */
        /* <DEDUP_REMOVED lines=62> */
[----:B------:R-:W-:-:S06]  /*2500*/  UMOV UR6, URZ ;  /* 0x0000003f00067c82 */ /* 0x000fcc0008000000 */
.L_x_26:
[----:B------:R-:W-:-:S04]  /*2510*/  UIADD3 UR20, UR5, 0x1, URZ ;  /* 0x0000000105147890 */ /* 0x000fc8000fffe03f */
[----:B------:R-:W-:-:S04]  /*2520*/  UISETP.NE.AND UP0, UPT, UR20, 0x9, UPT ;  /* 0x000000091400788c */ /* 0x000fc8000bf05270 */
[----:B------:R-:W-:Y:S02]  /*2530*/  USEL UR8, URZ, 0x1, UP0 ;  /* 0x000000013f087887 */ /* 0x000fe40008000000 */
[----:B------:R-:W-:Y:S02]  /*2540*/  USEL UR20, UR20, URZ, UP0 ;  /* 0x0000003f14147287 */ /* 0x000fe40008000000 */
[----:B------:R-:W-:-:S06]  /*2550*/  ULOP3.LUT UR8, UR4, UR8, URZ, 0x3c, !UPT ;  /* 0x0000000804087292 */ /* 0x000fcc000f8e3c3f */
[----:B------:R-:W-:Y:S01]  /*2560*/  IMAD.U32 R152, RZ, RZ, UR8 ;  /* 0x00000008ff987e24 */ /* 0x000fe2000f8e00ff */
[----:B------:R-:W-:-:S06]  /*2570*/  UMOV UR8, 0x1 ;  /* 0x0000000100087882 */ /* 0x000fcc0000000000 */
.L_x_21:
[----:B------:R-:W-:-:S06]  /*2580*/  UISETP.GE.AND UP0, UPT, UR10, 0x1, UPT ;  /* 0x000000010a00788c */ /* 0x000fcc000bf06270 */
[----:B------:R-:W-:-:S13]  /*2590*/  PLOP3.LUT P0, PT, PT, PT, UP0, 0x80, 0x0 ;  /* 0x000000000000781c */ /* 0x000fda0003f0f008 */
[----:B------:R-:W-:Y:S05]  /*25a0*/  @!P0 BRA `(.L_x_27) ;  /* 0x0000000800388947 */ /* 0x000fea0003800000 */
[----:B01----:R-:W-:Y:S01]  /*25b0*/  IMAD.U32 R18, RZ, RZ, UR10 ;  /* 0x0000000aff127e24 */ /* 0x003fe2000f8e00ff */
[----:B------:R-:W-:Y:S01]  /*25c0*/  ULDC UR24, c[0x0][0x50c] ;  /* 0x0001430000187ab9 */ /* 0x000fe20000000800 */
[----:B------:R-:W-:-:S07]  /*25d0*/  IMAD.U32 R19, RZ, RZ, UR5 ;  /* 0x00000005ff137e24 */ /* 0x000fce000f8e00ff */
.L_x_35:
[----:B------:R-:W-:-:S13]  /*25e0*/  ISETP.NE.AND P1, PT, R148, 0x3, PT ;  /* 0x000000039400780c */ /* 0x000fda0003f25270 */
[----:B------:R-:W-:Y:S05]  /*25f0*/  @!P1 BRA `(.L_x_28) ;  /* 0x0000000000049947 */ /* 0x000fea0003800000 */
[----:B------:R-:W-:Y:S01]  /*2600*/  BPT.TRAP 0x1 ;  /* 0x000000040000795c */ /* 0x000fe20000300000 */
.L_x_28:
[----:B------:R-:W-:Y:S01]  /*2610*/  ULEA UR16, UR20, UR9, 0x3 ;  /* 0x0000000914107291 */ /* 0x000fe2000f8e183f */
[----:B------:R-:W-:-:S08]  /*2620*/  SHF.L.U32 R20, R152, 0x1f, RZ ;  /* 0x0000001f98147819 */ /* 0x000fd000000006ff */
[----:B------:R0:W1:Y:S01]  /*2630*/  SYNCS.PHASECHK.TRANS64.TRYWAIT P0, [UR16], R20 ;  /* 0x00000014ff0075a7 */ /* 0x0000620008000150 */
[----:B------:R-:W-:Y:S05]  /*2640*/  @!P1 BRA `(.L_x_29) ;  /* 0x0000000000049947 */ /* 0x000fea0003800000 */
[----:B------:R-:W-:Y:S01]  /*2650*/  BPT.TRAP 0x1 ;  /* 0x000000040000795c */ /* 0x000fe20000300000 */
.L_x_29:
[----:B-1----:R-:W-:Y:S05]  /*2660*/  @P0 BRA `(.L_x_30) ;  /* 0x0000000000080947 */ /* 0x002fea0003800000 */
[----:B------:R-:W1:Y:S02]  /*2670*/  SYNCS.PHASECHK.TRANS64.TRYWAIT P0, [UR16], R20 ;  /* 0x00000014ff0075a7 */ /* 0x000e640008000150 */
[----:B-1----:R-:W-:Y:S05]  /*2680*/  @!P0 BRA `(.L_x_31) ;  /* 0x0000007000788947 */ /* 0x002fea0003800000 */
.L_x_30:
[----:B------:R-:W-:Y:S01]  /*2690*/  UIADD3 UR16, UR9, 0x180, URZ ;  /* 0x0000018009107890 */ /* 0x000fe2000fffe03f */
[----:B------:R-:W-:Y:S01]  /*26a0*/  WARPGROUP.ARRIVE ;  /* 0x00000000000079c5 */ /* 0x000fe20000000000 */
[----:B------:R-:W-:Y:S02]  /*26b0*/  UIADD3 UR17, UR9, 0x12180, URZ ;  /* 0x0001218009117890 */ /* 0x000fe4000fffe03f */
[----:B------:R-:W-:Y:S02]  /*26c0*/  UISETP.NE.AND UP0, UPT, UR7, URZ, UPT ;  /* 0x0000003f0700728c */ /* 0x000fe4000bf05270 */
[----:B------:R-:W-:Y:S02]  /*26d0*/  USHF.R.U32.HI UR16, URZ, 0x4, UR16 ;  /* 0x000000043f107899 */ /* 0x000fe40008011610 */
[----:B------:R-:W-:Y:S02]  /*26e0*/  USHF.R.U32.HI UR17, URZ, 0x4, UR17 ;  /* 0x000000043f117899 */ /* 0x000fe40008011611 */
[----:B------:R-:W-:-:S02]  /*26f0*/  USEL UR8, UR8, URZ, !UP0 ;  /* 0x0000003f08087287 */ /* 0x000fc4000c000000 */
[----:B------:R-:W-:Y:S02]  /*2700*/  ULOP3.LUT UR16, UR16, 0x3fff, URZ, 0xc0, !UPT ;  /* 0x00003fff10107892 */ /* 0x000fe4000f8ec03f */
[----:B------:R-:W-:Y:S02]  /*2710*/  ULOP3.LUT UR17, UR17, 0x3fff, URZ, 0xc0, !UPT ;  /* 0x00003fff11117892 */ /* 0x000fe4000f8ec03f */
[----:B------:R-:W-:Y:S02]  /*2720*/  UISETP.NE.U32.AND UP0, UPT, UR8, URZ, UPT ;  /* 0x0000003f0800728c */ /* 0x000fe4000bf05070 */
[----:B------:R-:W-:Y:S02]  /*2730*/  ULOP3.LUT UR7, UR16, 0x10000, URZ, 0xfc, !UPT ;  /* 0x0001000010077892 */ /* 0x000fe4000f8efc3f */
[----:B------:R-:W-:Y:S02]  /*2740*/  ULOP3.LUT UR8, UR17, 0x10000, URZ, 0xfc, !UPT ;  /* 0x0001000011087892 */ /* 0x000fe4000f8efc3f */
[----:B------:R-:W-:-:S02]  /*2750*/  ULEA UR7, UR20, UR7, 0x9 ;  /* 0x0000000714077291 */ /* 0x000fc4000f8e483f */
[----:B------:R-:W-:Y:S01]  /*2760*/  ULEA UR8, UR20, UR8, 0xa ;  /* 0x0000000814087291 */ /* 0x000fe2000f8e503f */
[----:B------:R-:W-:Y:S01]  /*2770*/  UMOV UR17, 0x40000040 ;  /* 0x4000004000117882 */ /* 0x000fe20000000000 */
[----:B------:R-:W-:Y:S01]  /*2780*/  UMOV UR19, 0x40000040 ;  /* 0x4000004000137882 */ /* 0x000fe20000000000 */
[----:B------:R-:W-:Y:S02]  /*2790*/  UIADD3 UR6, UR6, 0x4, URZ ;  /* 0x0000000406067890 */ /* 0x000fe4000fffe03f */
[----:B------:R-:W-:Y:S02]  /*27a0*/  UMOV UR16, UR7 ;  /* 0x0000000700107c82 */ /* 0x000fe40008000000 */
[----:B------:R-:W-:Y:S02]  /*27b0*/  UMOV UR18, UR8 ;  /* 0x0000000800127c82 */ /* 0x000fe40008000000 */
[----:B------:R-:W-:Y:S01]  /*27c0*/  QGMMA.64x128x32.F32.E4M3.E4M3 R24, gdesc[UR16], R24, UP0 ;  /* 0x01e00000101879f3 */ /* 0x000fe2000bf00818 */
[----:B------:R-:W-:-:S02]  /*27d0*/  UIADD3 UR16, UR7, 0x2, URZ ;  /* 0x0000000207107890 */ /* 0x000fc4000fffe03f */
[----:B------:R-:W-:Y:S01]  /*27e0*/  UIADD3 UR18, UR8, 0x2, URZ ;  /* 0x0000000208127890 */ /* 0x000fe2000fffe03f */
[----:B------:R-:W-:Y:S01]  /*27f0*/  UMOV UR17, 0x40000040 ;  /* 0x4000004000117882 */ /* 0x000fe20000000000 */
[----:B------:R-:W-:Y:S01]  /*2800*/  UMOV UR19, 0x40000040 ;  /* 0x4000004000137882 */ /* 0x000fe20000000000 */
[----:B------:R-:W-:-:S06]  /*2810*/  UISETP.NE.AND UP0, UPT, UR6, UR24, UPT ;  /* 0x000000180600728c */ /* 0x000fcc000bf05270 */
[----:B------:R-:W-:Y:S01]  /*2820*/  QGMMA.64x128x32.F32.E4M3.E4M3 R24, gdesc[UR16], R24 ;  /* 0x01e00000101879f3 */ /* 0x000fe20008700818 */
[----:B------:R-:W-:Y:S02]  /*2830*/  UIADD3 UR16, UR7, 0x4, URZ ;  /* 0x0000000407107890 */ /* 0x000fe4000fffe03f */
[----:B------:R-:W-:Y:S01]  /*2840*/  UIADD3 UR18, UR8, 0x4, URZ ;  /* 0x0000000408127890 */ /* 0x000fe2000fffe03f */
[----:B------:R-:W-:Y:S01]  /*2850*/  UMOV UR17, 0x40000040 ;  /* 0x4000004000117882 */ /* 0x000fe20000000000 */
[----:B------:R-:W-:-:S07]  /*2860*/  UMOV UR19, 0x40000040 ;  /* 0x4000004000137882 */ /* 0x000fce0000000000 */
[----:B------:R-:W-:Y:S01]  /*2870*/  QGMMA.64x128x32.F32.E4M3.E4M3 R24, gdesc[UR16], R24 ;  /* 0x01e00000101879f3 */ /* 0x000fe20008700818 */
[----:B------:R-:W-:Y:S02]  /*2880*/  UIADD3 UR16, UR7, 0x6, URZ ;  /* 0x0000000607107890 */ /* 0x000fe4000fffe03f */
[----:B------:R-:W-:Y:S01]  /*2890*/  UIADD3 UR18, UR8, 0x6, URZ ;  /* 0x0000000608127890 */ /* 0x000fe2000fffe03f */
[----:B------:R-:W-:Y:S01]  /*28a0*/  UMOV UR17, 0x40000040 ;  /* 0x4000004000117882 */ /* 0x000fe20000000000 */
[----:B------:R-:W-:Y:S01]  /*28b0*/  UMOV UR19, 0x40000040 ;  /* 0x4000004000137882 */ /* 0x000fe20000000000 */
[----:B------:R-:W-:-:S06]  /*28c0*/  USEL UR7, URZ, 0x1, UP0 ;  /* 0x000000013f077887 */ /* 0x000fcc0008000000 */
[----:B------:R-:W-:Y:S01]  /*28d0*/  ISETP.NE.AND P0, PT, RZ, UR7, PT ;  /* 0x00000007ff007c0c */ /* 0x000fe2000bf05270 */
[----:B------:R-:W-:Y:S03]  /*28e0*/  QGMMA.64x128x32.F32.E4M3.E4M3 R24, gdesc[UR16], R24, gsb0 ;  /* 0x01e00000101879f3 */ /* 0x000fe60008000818 */
[----:B------:R-:W-:-:S09]  /*28f0*/  WARPGROUP.DEPBAR.LE gsb0, 0x1 ;  /* 0x00008000000079c5 */ /* 0x000fd20000010100 */
[----:B------:R-:W-:Y:S05]  /*2900*/  @!P0 BRA `(.L_x_32) ;  /* 0x0000000400088947 */ /* 0x000fea0003800000 */
[----:B------:R-:W-:Y:S02]  /*2910*/  WARPGROUP.DEPBAR.LE gsb0, 0x0 ;  /* 0x00008000000079c5 */ /* 0x000fe40000010000 */
[----:B------:R-:W-:-:S01]  /*2920*/  FADD R151, R24, R151 ;  /* 0x0000009718977221 */ /* 0x000fc20000000000 */
[----:B------:R-:W-:Y:S01]  /*2930*/  FADD R146, R25, R146 ;  /* 0x0000009219927221 */ /* 0x000fe20000000000 */
        /* <DEDUP_REMOVED lines=62> */
[----:B------:R-:W-:-:S06]  /*2d20*/  UMOV UR6, URZ ;  /* 0x0000003f00067c82 */ /* 0x000fcc0008000000 */
.L_x_32:
[----:B------:R-:W-:Y:S05]  /*2d30*/  @!P1 BRA `(.L_x_33) ;  /* 0x0000000000049947 */ /* 0x000fea0003800000 */
[----:B------:R-:W-:Y:S01]  /*2d40*/  BPT.TRAP 0x1 ;  /* 0x000000040000795c */ /* 0x000fe20000300000 */
.L_x_33:
[----:B------:R-:W-:-:S13]  /*2d50*/  ISETP.NE.AND P0, PT, R13, RZ, PT ;  /* 0x000000ff0d00720c */ /* 0x000fda0003f05270 */
[----:B01----:R-:W-:-:S05]  /*2d60*/  @P0 LEA R20, R19, UR9, 0x3 ;  /* 0x0000000913140c11 */ /* 0x003fca000f8e18ff */
[----:B------:R-:W-:-:S05]  /*2d70*/  @P0 VIADD R21, R20, 0x48 ;  /* 0x0000004814150836 */ /* 0x000fca0000000000 */
[----:B------:R-:W-:-:S04]  /*2d80*/  @P0 PRMT R21, R12, 0x654, R21 ;  /* 0x000006540c150816 */ /* 0x000fc80000000015 */
[----:B------:R0:W-:Y:S01]  /*2d90*/  @P0 SYNCS.ARRIVE.TRANS64.RED.A1T0 RZ, [R21+URZ], RZ ;  /* 0x000000ff15ff09a7 */ /* 0x0001e2000810043f */
[----:B------:R-:W-:-:S13]  /*2da0*/  ISETP.GT.U32.AND P0, PT, R7, 0x1, PT ;  /* 0x000000010700780c */ /* 0x000fda0003f04070 */
[----:B0-----:R-:W-:Y:S05]  /*2db0*/  @P0 BRA `(.L_x_34) ;  /* 0x0000000000040947 */ /* 0x001fea0003800000 */
[----:B------:R-:W-:Y:S01]  /*2dc0*/  BPT.TRAP 0x1 ;  /* 0x000000040000795c */ /* 0x000fe20000300000 */
.L_x_34:
[----:B------:R-:W-:Y:S01]  /*2dd0*/  UIADD3 UR20, UR20, 0x1, URZ ;  /* 0x0000000114147890 */ /* 0x000fe2000fffe03f */
[C---:B------:R-:W-:Y:S01]  /*2de0*/  ISETP.GT.AND P1, PT, R18.reuse, 0x1, PT ;  /* 0x000000011200780c */ /* 0x040fe20003f24270 */
[----:B------:R-:W-:Y:S02]  /*2df0*/  VIADD R19, R19, 0x1 ;  /* 0x0000000113137836 */ /* 0x000fe40000000000 */
[----:B------:R-:W-:Y:S01]  /*2e00*/  UISETP.NE.AND UP0, UPT, UR20, 0x9, UPT ;  /* 0x000000091400788c */ /* 0x000fe2000bf05270 */
[----:B------:R-:W-:Y:S02]  /*2e10*/  VIADD R18, R18, 0xffffffff ;  /* 0xffffffff12127836 */ /* 0x000fe40000000000 */
[C---:B------:R-:W-:Y:S01]  /*2e20*/  ISETP.NE.AND P0, PT, R19.reuse, 0x9, PT ;  /* 0x000000091300780c */ /* 0x040fe20003f05270 */
[----:B------:R-:W-:Y:S02]  /*2e30*/  USEL UR8, URZ, 0x1, UP0 ;  /* 0x000000013f087887 */ /* 0x000fe40008000000 */
[----:B------:R-:W-:Y:S01]  /*2e40*/  USEL UR20, UR20, URZ, UP0 ;  /* 0x0000003f14147287 */ /* 0x000fe20008000000 */
[----:B------:R-:W-:-:S03]  /*2e50*/  SEL R19, R19, RZ, P0 ;  /* 0x000000ff13137207 */ /* 0x000fc60000000000 */
[----:B------:R-:W-:Y:S01]  /*2e60*/  LOP3.LUT R152, R152, UR8, RZ, 0x3c, !PT ;  /* 0x0000000898987c12 */ /* 0x000fe2000f8e3cff */
[----:B------:R-:W-:Y:S01]  /*2e70*/  UMOV UR8, 0x1 ;  /* 0x0000000100087882 */ /* 0x000fe20000000000 */
[----:B------:R-:W-:Y:S06]  /*2e80*/  @P1 BRA `(.L_x_35) ;  /* 0xfffffff400d41947 */ /* 0x000fec000383ffff */
.L_x_27:
[----:B------:R-:W-:Y:S01]  /*2e90*/  UISETP.NE.AND UP0, UPT, UR6, URZ, UPT ;  /* 0x0000003f0600728c */ /* 0x000fe2000bf05270 */
[----:B01----:R-:W0:Y:S01]  /*2ea0*/  LDC R18, c[0x0][0x28c] ;  /* 0x0000a300ff127b82 */ /* 0x003e220000000800 */
[----:B------:R-:W-:Y:S02]  /*2eb0*/  IMAD.U32 R19, RZ, RZ, UR23 ;  /* 0x00000017ff137e24 */ /* 0x000fe4000f8e00ff */
[----:B------:R-:W-:-:S06]  /*2ec0*/  USEL UR6, URZ, 0x1, !UP0 ;  /* 0x000000013f067887 */ /* 0x000fcc000c000000 */
[----:B------:R-:W-:-:S13]  /*2ed0*/  ISETP.NE.AND P0, PT, RZ, UR6, PT ;  /* 0x00000006ff007c0c */ /* 0x000fda000bf05270 */
[----:B------:R-:W-:Y:S05]  /*2ee0*/  @!P0 BRA `(.L_x_36) ;  /* 0x0000000400048947 */ /* 0x000fea0003800000 */
[----:B------:R-:W-:Y:S02]  /*2ef0*/  WARPGROUP.DEPBAR.LE gsb0, 0x0 ;  /* 0x00008000000079c5 */ /* 0x000fe40000010000 */
[----:B------:R-:W-:Y:S01]  /*2f00*/  FADD R151, R24, R151 ;  /* 0x0000009718977221 */ /* 0x000fe20000000000 */
        /* <DEDUP_REMOVED lines=62> */
[----:B------:R-:W-:-:S07]  /*32f0*/  FADD R88, R88, R87 ;  /* 0x0000005758587221 */ /* 0x000fce0000000000 */
.L_x_36:
[----:B0-----:R-:W-:Y:S01]  /*3300*/  ISETP.GE.AND P0, PT, R18, 0x1, PT ;  /* 0x000000011200780c */ /* 0x001fe20003f06270 */
[----:B------:R0:W-:Y:S01]  /*3310*/  SYNCS.ARRIVE.TRANS64.A1T0 RZ, [R19+UR22], RZ ;  /* 0x000000ff13ff79a7 */ /* 0x0001e20008100016 */
[----:B------:R-:W-:-:S11]  /*3320*/  WARPGROUP.DEPBAR.LE gsb0, 0x0 ;  /* 0x00008000000079c5 */ /* 0x000fd60000010000 */
[----:B------:R-:W-:Y:S05]  /*3330*/  @!P0 BRA `(.L_x_37) ;  /* 0x0000000000488947 */ /* 0x000fea0003800000 */
[----:B------:R-:W-:-:S13]  /*3340*/  ISETP.NE.AND P0, PT, R148, 0x3, PT ;  /* 0x000000039400780c */ /* 0x000fda0003f05270 */
[----:B------:R-:W-:Y:S05]  /*3350*/  @!P0 BRA `(.L_x_38) ;  /* 0x0000000000048947 */ /* 0x000fea0003800000 */
[----:B------:R-:W-:Y:S01]  /*3360*/  BPT.TRAP 0x1 ;  /* 0x000000040000795c */ /* 0x000fe20000300000 */
.L_x_38:
[----:B------:R-:W-:-:S13]  /*3370*/  ISETP.NE.AND P0, PT, R13, RZ, PT ;  /* 0x000000ff0d00720c */ /* 0x000fda0003f05270 */
[----:B------:R-:W-:-:S05]  /*3380*/  VOTEU.ANY UP0, P0 ;  /* 0x00000000003f7886 */ /* 0x000fca0000000100 */
[----:B------:R-:W-:-:S06]  /*3390*/  @UP0 UIADD3 UR6, UR10, UR5, URZ ;  /* 0x000000050a060290 */ /* 0x000fcc000fffe03f */
[----:B------:R-:W-:Y:S02]  /*33a0*/  IMAD.U32 R18, RZ, RZ, UR6 ;  /* 0x00000006ff127e24 */ /* 0x000fe4000f8e00ff */
[----:B------:R-:W-:Y:S02]  /*33b0*/  IMAD.U32 R21, RZ, RZ, UR6 ;  /* 0x00000006ff157e24 */ /* 0x000fe4000f8e00ff */
[----:B0-----:R-:W-:-:S05]  /*33c0*/  @P0 IMAD.WIDE.U32 R18, R18, 0x38e38e39, RZ ;  /* 0x38e38e3912120825 */ /* 0x001fca00078e00ff */
[----:B------:R-:W-:-:S05]  /*33d0*/  @P0 SHF.R.U32.HI R18, RZ, 0x1, R19 ;  /* 0x00000001ff120819 */ /* 0x000fca0000011613 */
[----:B------:R-:W-:-:S05]  /*33e0*/  @P0 IMAD R18, R18, -0x9, R21 ;  /* 0xfffffff712120824 */ /* 0x000fca00078e0215 */
[----:B------:R-:W-:-:S05]  /*33f0*/  @P0 LEA R18, R18, UR9, 0x3 ;  /* 0x0000000912120c11 */ /* 0x000fca000f8e18ff */
[----:B------:R-:W-:-:S05]  /*3400*/  @P0 VIADD R19, R18, 0x48 ;  /* 0x0000004812130836 */ /* 0x000fca0000000000 */
[----:B------:R-:W-:-:S04]  /*3410*/  @P0 PRMT R19, R12, 0x654, R19 ;  /* 0x000006540c130816 */ /* 0x000fc80000000013 */
[----:B------:R1:W-:Y:S01]  /*3420*/  @P0 SYNCS.ARRIVE.TRANS64.RED.A1T0 RZ, [R19+URZ], RZ ;  /* 0x000000ff13ff09a7 */ /* 0x0003e2000810043f */
[----:B------:R-:W-:-:S13]  /*3430*/  ISETP.GT.U32.AND P0, PT, R7, 0x1, PT ;  /* 0x000000010700780c */ /* 0x000fda0003f04070 */
[----:B-1----:R-:W-:Y:S05]  /*3440*/  @P0 BRA `(.L_x_37) ;  /* 0x0000000000040947 */ /* 0x002fea0003800000 */
[----:B------:R-:W-:Y:S01]  /*3450*/  BPT.TRAP 0x1 ;  /* 0x000000040000795c */ /* 0x000fe20000300000 */
.L_x_37:
[----:B------:R-:W-:Y:S01]  /*3460*/  SHF.L.U32 R18, R150, 0x1f, RZ ;  /* 0x0000001f96127819 */ /* 0x000fe200000006ff */
[----:B------:R-:W-:Y:S01]  /*3470*/  UIADD3 UR5, UR21, UR5, URZ ;  /* 0x0000000515057290 */ /* 0x000fe2000fffe03f */
[----:B------:R-:W1:Y:S01]  /*3480*/  LDC R29, c[0x0][0x288] ;  /* 0x0000a200ff1d7b82 */ /* 0x000e620000000800 */
[----:B------:R-:W-:Y:S01]  /*3490*/  UISETP.GE.U32.AND UP1, UPT, UR21, 0x9, UPT ;  /* 0x000000091500788c */ /* 0x000fe2000bf26070 */
[----:B------:R-:W-:Y:S01]  /*34a0*/  IMAD.SHL.U32 R26, R16, 0x2, RZ ;  /* 0x00000002101a7824 */ /* 0x000fe200078e00ff */
[----:B------:R-:W-:Y:S02]  /*34b0*/  UISETP.GT.U32.AND UP0, UPT, UR5, 0x8, UPT ;  /* 0x000000080500788c */ /* 0x000fe4000bf04070 */
[----:B------:R-:W-:Y:S02]  /*34c0*/  UIMAD.WIDE.U32 UR6, UR5, 0x38e38e39, URZ ;  /* 0x38e38e39050678a5 */ /* 0x000fe4000f8e003f */
[----:B------:R-:W-:Y:S01]  /*34d0*/  UISETP.LT.U32.AND UP0, UPT, UR21, 0x9, UP0 ;  /* 0x000000091500788c */ /* 0x000fe20008701070 */
[----:B------:R-:W4:Y:S01]  /*34e0*/  SYNCS.PHASECHK.TRANS64.TRYWAIT P0, [UR11+0x8], R18 ;  /* 0x00000812ff0075a7 */ /* 0x000f22000800014b */
[----:B------:R-:W-:Y:S01]  /*34f0*/  USHF.R.U32.HI UR6, URZ, 0x1, UR7 ;  /* 0x000000013f067899 */ /* 0x000fe20008011607 */
[----:B------:R-:W-:Y:S01]  /*3500*/  SHF.R.S32.HI R27, RZ, 0x1f, R26 ;  /* 0x0000001fff1b7819 */ /* 0x000fe2000001141a */
[----:B------:R-:W-:-:S02]  /*3510*/  USEL UR8, URZ, 0x1, !UP0 ;  /* 0x000000013f087887 */ /* 0x000fc4000c000000 */
[----:B------:R-:W-:Y:S02]  /*3520*/  UIMAD UR5, UR6, -0x9, UR5 ;  /* 0xfffffff7060578a4 */ /* 0x000fe4000f8e0205 */
[----:B------:R-:W-:-:S04]  /*3530*/  ULOP3.LUT UR4, UR4, UR8, URZ, 0x3c, !UPT ;  /* 0x0000000804047292 */ /* 0x000fc8000f8e3c3f */
[----:B------:R-:W-:Y:S01]  /*3540*/  @UP1 ULOP3.LUT UR4, UR4, 0x1, UR6, 0x78, !UPT ;  /* 0x0000000104041892 */ /* 0x000fe2000f8e7806 */
[----:B-1--4-:R-:W-:Y:S11]  /*3550*/  @!P0 BRA `(.L_x_39) ;  /* 0x0000006000dc8947 */ /* 0x012ff60003800000 */
.L_x_202:
[----:B------:R-:W-:Y:S01]  /*3560*/  IMAD.SHL.U32 R28, R6, 0x40, RZ ;  /* 0x00000040061c7824 */ /* 0x000fe200078e00ff */
[----:B------:R-:W-:Y:S01]  /*3570*/  ULDC UR8, c[0x0][0x284] ;  /* 0x0000a10000087ab9 */ /* 0x000fe20000000800 */
[----:B------:R-:W-:Y:S01]  /*3580*/  IMAD.SHL.U32 R33, R5, 0x80, RZ ;  /* 0x0000008005217824 */ /* 0x000fe200078e00ff */
[----:B------:R-:W-:Y:S01]  /*3590*/  SHF.R.S32.HI R34, RZ, 0x1f, R4 ;  /* 0x0000001fff227819 */ /* 0x000fe20000011404 */
[----:B------:R-:W-:Y:S01]  /*35a0*/  ULDC.64 UR6, c[0x0][0x5d0] ;  /* 0x0001740000067ab9 */ /* 0x000fe20000000a00 */
[----:B------:R-:W-:Y:S01]  /*35b0*/  ISETP.GE.AND P0, PT, R28, UR8, PT ;  /* 0x000000081c007c0c */ /* 0x000fe2000bf06270 */
[----:B0-----:R-:W-:Y:S01]  /*35c0*/  IMAD.WIDE.U32 R18, R4, UR6, R26 ;  /* 0x0000000604127c25 */ /* 0x001fe2000f8e001a */
[----:B------:R-:W-:Y:S02]  /*35d0*/  SHF.R.S32.HI R32, RZ, 0x1f, R33 ;  /* 0x0000001fff207819 */ /* 0x000fe40000011421 */
[C---:B------:R-:W-:Y:S01]  /*35e0*/  ISETP.GE.OR P0, PT, R33.reuse, R29, P0 ;  /* 0x0000001d2100720c */ /* 0x040fe20000706670 */
[----:B------:R-:W-:Y:S01]  /*35f0*/  IMAD R5, R34, UR6, RZ ;  /* 0x0000000622057c24 */ /* 0x000fe2000f8e02ff */
[----:B------:R-:W-:-:S03]  /*3600*/  IADD3 R18, P1, R33, R18, RZ ;  /* 0x0000001221127210 */ /* 0x000fc60007f3e0ff */
[----:B------:R-:W-:-:S05]  /*3610*/  IMAD R5, R4, UR7, R5 ;  /* 0x0000000704057c24 */ /* 0x000fca000f8e0205 */
[----:B------:R-:W-:-:S03]  /*3620*/  IADD3.X R19, R32, R19, R5, P1, !PT ;  /* 0x0000001320137210 */ /* 0x000fc60000ffe405 */
[----:B------:R-:W-:Y:S05]  /*3630*/  @P0 BRA `(.L_x_40) ;  /* 0x0000004400b80947 */ /* 0x000fea0003800000 */
[----:B------:R-:W0:Y:S01]  /*3640*/  LDC.64 R30, c[0x0][0x5c8] ;  /* 0x00017200ff1e7b82 */ /* 0x000e220000000a00 */
[----:B------:R-:W-:Y:S01]  /*3650*/  IMAD.WIDE R24, R6, 0x40, R10 ;  /* 0x0000004006187825 */ /* 0x000fe200078e020a */
[----:B------:R-:W-:Y:S01]  /*3660*/  ULDC.64 UR6, c[0x0][0x5c0] ;  /* 0x0001700000067ab9 */ /* 0x000fe20000000a00 */
[----:B------:R-:W-:Y:S02]  /*3670*/  BSSY B0, `(.L_x_40) ;  /* 0x000046a000007945 */ /* 0x000fe40003800000 */
[----:B------:R-:W-:-:S04]  /*3680*/  IMAD R6, R16, -0x2, R29 ;  /* 0xfffffffe10067824 */ /* 0x000fc800078e021d */
[----:B------:R-:W-:Y:S02]  /*3690*/  IMAD.IADD R6, R6, 0x1, -R33 ;  /* 0x0000000106067824 */ /* 0x000fe400078e0a21 */
[-C--:B0-----:R-:W-:Y:S02]  /*36a0*/  IMAD R5, R25, R30.reuse, RZ ;  /* 0x0000001e19057224 */ /* 0x081fe400078e02ff */
[----:B------:R-:W-:-:S04]  /*36b0*/  IMAD.WIDE.U32 R18, R24, R30, R18 ;  /* 0x0000001e18127225 */ /* 0x000fc800078e0012 */
[----:B------:R-:W-:Y:S01]  /*36c0*/  IMAD R21, R24, R31, R5 ;  /* 0x0000001f18157224 */ /* 0x000fe200078e0205 */
[----:B------:R-:W-:Y:S02]  /*36d0*/  LEA R5, P0, R30, R18, 0x3 ;  /* 0x000000121e057211 */ /* 0x000fe400078018ff */
[----:B------:R-:W-:Y:S01]  /*36e0*/  IADD3 R20, P1, R18, UR6, RZ ;  /* 0x0000000612147c10 */ /* 0x000fe2000ff3e0ff */
[----:B------:R-:W-:Y:S01]  /*36f0*/  IMAD.IADD R21, R19, 0x1, R21 ;  /* 0x0000000113157824 */ /* 0x000fe200078e0215 */
[----:B------:R-:W-:-:S04]  /*3700*/  IADD3 R18, P3, R5, UR6, RZ ;  /* 0x0000000605127c10 */ /* 0x000fc8000ff7e0ff */
[----:B------:R-:W-:Y:S01]  /*3710*/  LEA.HI.X R5, R30, R21, R31, 0x3, P0 ;  /* 0x000000151e057211 */ /* 0x000fe200000f1c1f */
[----:B------:R-:W-:Y:S01]  /*3720*/  IMAD.IADD R30, R17, 0x1, -R28 ;  /* 0x00000001111e7824 */ /* 0x000fe200078e0a1c */
[----:B---3-5:R-:W-:Y:S02]  /*3730*/  FSETP.NEU.AND P0, PT, R15, RZ, PT ;  /* 0x000000ff0f00720b */ /* 0x028fe40003f0d000 */
[----:B------:R-:W-:Y:S02]  /*3740*/  IADD3.X R21, R21, UR7, RZ, P1, !PT ;  /* 0x0000000715157c10 */ /* 0x000fe40008ffe4ff */
[----:B------:R-:W-:-:S09]  /*3750*/  IADD3.X R19, R5, UR7, RZ, P3, !PT ;  /* 0x0000000705137c10 */ /* 0x000fd20009ffe4ff */
[----:B------:R-:W-:Y:S05]  /*3760*/  @!P0 BRA `(.L_x_41) ;  /* 0x0000003400608947 */ /* 0x000fea0003800000 */
[----:B------:R-:W-:Y:S01]  /*3770*/  ULDC.64 UR6, c[0x0][0x5b8] ;  /* 0x00016e0000067ab9 */ /* 0x000fe20000000a00 */
[----:B------:R-:W-:Y:S01]  /*3780*/  ULDC.64 UR16, c[0x0][0x5a8] ;  /* 0x00016a0000107ab9 */ /* 0x000fe20000000a00 */
[----:B------:R-:W-:Y:S01]  /*3790*/  IMAD.WIDE.U32 R26, R4, UR6, R26 ;  /* 0x00000006041a7c25 */ /* 0x000fe2000f8e001a */
[----:B------:R-:W-:Y:S01]  /*37a0*/  BSSY B1, `(.L_x_42) ;  /* 0x0000010000017945 */ /* 0x000fe20003800000 */
[----:B------:R-:W-:Y:S02]  /*37b0*/  PRMT R28, RZ, 0x7610, R28 ;  /* 0x00007610ff1c7816 */ /* 0x000fe4000000001c */
[----:B------:R-:W-:Y:S01]  /*37c0*/  IMAD R5, R34, UR6, RZ ;  /* 0x0000000622057c24 */ /* 0x000fe2000f8e02ff */
[----:B------:R-:W-:-:S03]  /*37d0*/  IADD3 R26, P0, R33, R26, RZ ;  /* 0x0000001a211a7210 */ /* 0x000fc60007f1e0ff */
[----:B------:R-:W-:Y:S01]  /*37e0*/  IMAD R5, R4, UR7, R5 ;  /* 0x0000000704057c24 */ /* 0x000fe2000f8e0205 */
[----:B------:R-:W-:Y:S02]  /*37f0*/  ULDC.64 UR6, c[0x0][0x5b0] ;  /* 0x00016c0000067ab9 */ /* 0x000fe40000000a00 */
[----:B------:R-:W-:Y:S02]  /*3800*/  IMAD R29, R25, UR6, RZ ;  /* 0x00000006191d7c24 */ /* 0x000fe4000f8e02ff */
[----:B------:R-:W-:Y:S02]  /*3810*/  IADD3.X R27, R32, R27, R5, P0, !PT ;  /* 0x0000001b201b7210 */ /* 0x000fe400007fe405 */
[----:B------:R-:W-:Y:S01]  /*3820*/  ISETP.GE.AND P0, PT, R30, 0x1, PT ;  /* 0x000000011e00780c */ /* 0x000fe20003f06270 */
[C---:B------:R-:W-:Y:S02]  /*3830*/  IMAD R29, R24.reuse, UR7, R29 ;  /* 0x00000007181d7c24 */ /* 0x040fe4000f8e021d */
[----:B------:R-:W-:Y:S01]  /*3840*/  IMAD.WIDE.U32 R4, R24, UR6, R26 ;  /* 0x0000000618047c25 */ /* 0x000fe2000f8e001a */
[----:B------:R-:W-:-:S02]  /*3850*/  ISETP.LT.OR P4, PT, R6, 0x1, !P0 ;  /* 0x000000010600780c */ /* 0x000fc40004781670 */
[----:B------:R-:W-:-:S04]  /*3860*/  IADD3 R4, P1, R4, UR16, RZ ;  /* 0x0000001004047c10 */ /* 0x000fc8000ff3e0ff */
[----:B------:R-:W-:-:S07]  /*3870*/  IADD3.X R5, R5, UR17, R29, P1, !PT ;  /* 0x0000001105057c10 */ /* 0x000fce0008ffe41d */
[----:B------:R-:W-:Y:S05]  /*3880*/  @P4 BRA `(.L_x_43) ;  /* 0x0000000000044947 */ /* 0x000fea0003800000 */
[----:B------:R0:W5:Y:S02]  /*3890*/  LDG.E.U8 R28, desc[UR14][R4.64] ;  /* 0x0000000e041c7981 */ /* 0x000164000c1e1100 */
.L_x_43:
[----:B------:R-:W-:Y:S05]  /*38a0*/  BSYNC B1 ;  /* 0x0000000000017941 */ /* 0x000fea0003800000 */
.L_x_42:
[----:B-----5:R-:W-:Y:S01]  /*38b0*/  LOP3.LUT R28, R28, 0xff, RZ, 0xc0, !PT ;  /* 0x000000ff1c1c7812 */ /* 0x020fe200078ec0ff */
[----:B------:R-:W-:Y:S01]  /*38c0*/  BSSY B1, `(.L_x_44) ;  /* 0x000000b000017945 */ /* 0x000fe20003800000 */
[----:B------:R-:W-:Y:S02]  /*38d0*/  ISETP.LT.OR P3, PT, R6, 0x2, !P0 ;  /* 0x000000020600780c */ /* 0x000fe40004761670 */
[----:B------:R-:W-:-:S05]  /*38e0*/  F2FP.F16.E4M3.UNPACK_B R28, R28 ;  /* 0x0000001cff1c723e */ /* 0x000fca00020006ff */
[----:B------:R-:W-:-:S05]  /*38f0*/  HADD2.F32 R28, -RZ, R28.H0_H0 ;  /* 0x2000001cff1c7230 */ /* 0x000fca0000004100 */
[----:B------:R-:W-:-:S04]  /*3900*/  FMUL R28, R28, R15 ;  /* 0x0000000f1c1c7220 */ /* 0x000fc80000400000 */
[----:B--2---:R-:W-:-:S05]  /*3910*/  FFMA R28, R151, R14, R28 ;  /* 0x0000000e971c7223 */ /* 0x004fca000000001c */
[----:B------:R-:W-:Y:S02]  /*3920*/  F2FP.SATFINITE.E4M3.F32.PACK_AB_MERGE_C R29, RZ, R28, RZ ;  /* 0x0000001cff1d723e */ /* 0x000fe400048070ff */
[----:B------:R-:W-:-:S03]  /*3930*/  PRMT R28, RZ, 0x7610, R28 ;  /* 0x00007610ff1c7816 */ /* 0x000fc6000000001c */
[----:B------:R1:W-:Y:S01]  /*3940*/  @!P4 STG.E.U8 desc[UR14][R20.64], R29 ;  /* 0x0000001d1400c986 */ /* 0x0003e2000c10110e */
[----:B------:R-:W-:Y:S05]  /*3950*/  @P3 BRA `(.L_x_45) ;  /* 0x0000000000043947 */ /* 0x000fea0003800000 */
[----:B------:R2:W5:Y:S02]  /*3960*/  LDG.E.U8 R28, desc[UR14][R4.64+0x1] ;  /* 0x0000010e041c7981 */ /* 0x000564000c1e1100 */
.L_x_45:
[----:B------:R-:W-:Y:S05]  /*3970*/  BSYNC B1 ;  /* 0x0000000000017941 */ /* 0x000fea0003800000 */
.L_x_44:
[----:B-----5:R-:W-:Y:S01]  /*3980*/  LOP3.LUT R28, R28, 0xff, RZ, 0xc0, !PT ;  /* 0x000000ff1c1c7812 */ /* 0x020fe200078ec0ff */
[----:B------:R-:W-:Y:S01]  /*3990*/  BSSY B1, `(.L_x_46) ;  /* 0x0000013000017945 */ /* 0x000fe20003800000 */
[----:B-1----:R-:W-:Y:S02]  /*39a0*/  IADD3 R29, P1, R24, 0x8, RZ ;  /* 0x00000008181d7810 */ /* 0x002fe40007f3e0ff */
[----:B------:R-:W-:-:S03]  /*39b0*/  F2FP.F16.E4M3.UNPACK_B R28, R28 ;  /* 0x0000001cff1c723e */ /* 0x000fc600020006ff */
[----:B------:R-:W-:Y:S01]  /*39c0*/  IMAD.X R24, RZ, RZ, R25, P1 ;  /* 0x000000ffff187224 */ /* 0x000fe200008e0619 */
[----:B------:R-:W-:Y:S01]  /*39d0*/  ISETP.GE.AND P1, PT, R30, 0x9, PT ;  /* 0x000000091e00780c */ /* 0x000fe20003f26270 */
[----:B------:R-:W-:Y:S02]  /*39e0*/  HADD2.F32 R28, -RZ, R28.H0_H0 ;  /* 0x2000001cff1c7230 */ /* 0x000fe40000004100 */
[----:B------:R-:W-:Y:S01]  /*39f0*/  IMAD R24, R24, UR6, RZ ;  /* 0x0000000618187c24 */ /* 0x000fe2000f8e02ff */
[----:B------:R-:W-:Y:S01]  /*3a00*/  ISETP.LT.OR P5, PT, R6, 0x1, !P1 ;  /* 0x000000010600780c */ /* 0x000fe20004fa1670 */
[----:B------:R-:W-:-:S04]  /*3a10*/  IMAD.WIDE.U32 R26, R29, UR6, R26 ;  /* 0x000000061d1a7c25 */ /* 0x000fc8000f8e001a */
[----:B------:R-:W-:Y:S01]  /*3a20*/  FMUL R25, R28, R15 ;  /* 0x0000000f1c197220 */ /* 0x000fe20000400000 */
[----:B------:R-:W-:-:S03]  /*3a30*/  IMAD R29, R29, UR7, R24 ;  /* 0x000000071d1d7c24 */ /* 0x000fc6000f8e0218 */
[----:B------:R-:W-:Y:S01]  /*3a40*/  FFMA R25, R146, R14, R25 ;  /* 0x0000000e92197223 */ /* 0x000fe20000000019 */
[----:B------:R-:W-:Y:S02]  /*3a50*/  IADD3 R24, P4, R26, UR16, RZ ;  /* 0x000000101a187c10 */ /* 0x000fe4000ff9e0ff */
[----:B------:R-:W-:Y:S02]  /*3a60*/  PRMT R26, RZ, 0x7610, R26 ;  /* 0x00007610ff1a7816 */ /* 0x000fe4000000001a */
[----:B------:R-:W-:Y:S02]  /*3a70*/  F2FP.SATFINITE.E4M3.F32.PACK_AB_MERGE_C R31, RZ, R25, RZ ;  /* 0x00000019ff1f723e */ /* 0x000fe400048070ff */
[----:B------:R-:W-:-:S03]  /*3a80*/  IADD3.X R25, R27, UR17, R29, P4, !PT ;  /* 0x000000111b197c10 */ /* 0x000fc6000a7fe41d */
[----:B------:R1:W-:Y:S01]  /*3a90*/  @!P3 STG.E.U8 desc[UR14][R20.64+0x1], R31 ;  /* 0x0000011f1400b986 */ /* 0x0003e2000c10110e */
[----:B------:R-:W-:Y:S05]  /*3aa0*/  @P5 BRA `(.L_x_47) ;  /* 0x0000000000045947 */ /* 0x000fea0003800000 */
[----:B------:R3:W5:Y:S02]  /*3ab0*/  LDG.E.U8 R26, desc[UR14][R24.64] ;  /* 0x0000000e181a7981 */ /* 0x000764000c1e1100 */
.L_x_47:
[----:B------:R-:W-:Y:S05]  /*3ac0*/  BSYNC B1 ;  /* 0x0000000000017941 */ /* 0x000fea0003800000 */
.L_x_46:
[----:B-----5:R-:W-:Y:S01]  /*3ad0*/  LOP3.LUT R26, R26, 0xff, RZ, 0xc0, !PT ;  /* 0x000000ff1a1a7812 */ /* 0x020fe200078ec0ff */
[----:B------:R-:W-:Y:S01]  /*3ae0*/  BSSY B1, `(.L_x_48) ;  /* 0x000000b000017945 */ /* 0x000fe20003800000 */
[----:B------:R-:W-:Y:S02]  /*3af0*/  ISETP.LT.OR P3, PT, R6, 0x2, !P1 ;  /* 0x000000020600780c */ /* 0x000fe40004f61670 */
[----:B------:R-:W-:-:S05]  /*3b00*/  F2FP.F16.E4M3.UNPACK_B R26, R26 ;  /* 0x0000001aff1a723e */ /* 0x000fca00020006ff */
[----:B------:R-:W-:-:S05]  /*3b10*/  HADD2.F32 R26, -RZ, R26.H0_H0 ;  /* 0x2000001aff1a7230 */ /* 0x000fca0000004100 */
[----:B------:R-:W-:-:S04]  /*3b20*/  FMUL R26, R26, R15 ;  /* 0x0000000f1a1a7220 */ /* 0x000fc80000400000 */
[----:B------:R-:W-:-:S05]  /*3b30*/  FFMA R26, R149, R14, R26 ;  /* 0x0000000e951a7223 */ /* 0x000fca000000001a */
[----:B------:R-:W-:Y:S02]  /*3b40*/  F2FP.SATFINITE.E4M3.F32.PACK_AB_MERGE_C R27, RZ, R26, RZ ;  /* 0x0000001aff1b723e */ /* 0x000fe400048070ff */
[----:B------:R-:W-:-:S03]  /*3b50*/  PRMT R26, RZ, 0x7610, R26 ;  /* 0x00007610ff1a7816 */ /* 0x000fc6000000001a */
[----:B------:R4:W-:Y:S01]  /*3b60*/  @!P5 STG.E.U8 desc[UR14][R18.64], R27 ;  /* 0x0000001b1200d986 */ /* 0x0009e2000c10110e */
[----:B------:R-:W-:Y:S05]  /*3b70*/  @P3 BRA `(.L_x_49) ;  /* 0x0000000000043947 */ /* 0x000fea0003800000 */
[----:B------:R0:W5:Y:S02]  /*3b80*/  LDG.E.U8 R26, desc[UR14][R24.64+0x1] ;  /* 0x0000010e181a7981 */ /* 0x000164000c1e1100 */
.L_x_49:
[----:B------:R-:W-:Y:S05]  /*3b90*/  BSYNC B1 ;  /* 0x0000000000017941 */ /* 0x000fea0003800000 */
.L_x_48:
[----:B-----5:R-:W-:Y:S01]  /*3ba0*/  LOP3.LUT R26, R26, 0xff, RZ, 0xc0, !PT ;  /* 0x000000ff1a1a7812 */ /* 0x020fe200078ec0ff */
[----:B------:R-:W-:Y:S01]  /*3bb0*/  BSSY B1, `(.L_x_50) ;  /* 0x000000b000017945 */ /* 0x000fe20003800000 */
[----:B------:R-:W-:Y:S02]  /*3bc0*/  ISETP.LT.OR P4, PT, R6, 0x9, !P0 ;  /* 0x000000090600780c */ /* 0x000fe40004781670 */
[----:B------:R-:W-:-:S05]  /*3bd0*/  F2FP.F16.E4M3.UNPACK_B R26, R26 ;  /* 0x0000001aff1a723e */ /* 0x000fca00020006ff */
[----:B------:R-:W-:-:S05]  /*3be0*/  HADD2.F32 R26, -RZ, R26.H0_H0 ;  /* 0x2000001aff1a7230 */ /* 0x000fca0000004100 */
[----:B----4-:R-:W-:Y:S01]  /*3bf0*/  FMUL R27, R26, R15 ;  /* 0x0000000f1a1b7220 */ /* 0x010fe20000400000 */
[----:B------:R-:W-:-:S03]  /*3c00*/  PRMT R26, RZ, 0x7610, R26 ;  /* 0x00007610ff1a7816 */ /* 0x000fc6000000001a */
[----:B------:R-:W-:-:S05]  /*3c10*/  FFMA R27, R144, R14, R27 ;  /* 0x0000000e901b7223 */ /* 0x000fca000000001b */
[----:B------:R-:W-:-:S05]  /*3c20*/  F2FP.SATFINITE.E4M3.F32.PACK_AB_MERGE_C R27, RZ, R27, RZ ;  /* 0x0000001bff1b723e */ /* 0x000fca00048070ff */
[----:B------:R4:W-:Y:S01]  /*3c30*/  @!P3 STG.E.U8 desc[UR14][R18.64+0x1], R27 ;  /* 0x0000011b1200b986 */ /* 0x0009e2000c10110e */
[----:B------:R-:W-:Y:S05]  /*3c40*/  @P4 BRA `(.L_x_51) ;  /* 0x0000000000044947 */ /* 0x000fea0003800000 */
[----:B------:R0:W5:Y:S02]  /*3c50*/  LDG.E.U8 R26, desc[UR14][R4.64+0x8] ;  /* 0x0000080e041a7981 */ /* 0x000164000c1e1100 */
.L_x_51:
[----:B------:R-:W-:Y:S05]  /*3c60*/  BSYNC B1 ;  /* 0x0000000000017941 */ /* 0x000fea0003800000 */
.L_x_50:
[----:B-----5:R-:W-:Y:S01]  /*3c70*/  LOP3.LUT R26, R26, 0xff, RZ, 0xc0, !PT ;  /* 0x000000ff1a1a7812 */ /* 0x020fe200078ec0ff */
[----:B------:R-:W-:Y:S01]  /*3c80*/  BSSY B1, `(.L_x_52) ;  /* 0x000000b000017945 */ /* 0x000fe20003800000 */
[----:B------:R-:W-:Y:S02]  /*3c90*/  ISETP.LT.OR P3, PT, R6, 0xa, !P0 ;  /* 0x0000000a0600780c */ /* 0x000fe40004761670 */
[----:B------:R-:W-:-:S05]  /*3ca0*/  F2FP.F16.E4M3.UNPACK_B R26, R26 ;  /* 0x0000001aff1a723e */ /* 0x000fca00020006ff */
[----:B------:R-:W-:-:S05]  /*3cb0*/  HADD2.F32 R26, -RZ, R26.H0_H0 ;  /* 0x2000001aff1a7230 */ /* 0x000fca0000004100 */
[----:B------:R-:W-:-:S04]  /*3cc0*/  FMUL R26, R26, R15 ;  /* 0x0000000f1a1a7220 */ /* 0x000fc80000400000 */
[----:B------:R-:W-:-:S05]  /*3cd0*/  FFMA R26, R147, R14, R26 ;  /* 0x0000000e931a7223 */ /* 0x000fca000000001a */
[----:B----4-:R-:W-:Y:S02]  /*3ce0*/  F2FP.SATFINITE.E4M3.F32.PACK_AB_MERGE_C R27, RZ, R26, RZ ;  /* 0x0000001aff1b723e */ /* 0x010fe400048070ff */
[----:B------:R-:W-:-:S03]  /*3cf0*/  PRMT R26, RZ, 0x7610, R26 ;  /* 0x00007610ff1a7816 */ /* 0x000fc6000000001a */
[----:B------:R4:W-:Y:S01]  /*3d00*/  @!P4 STG.E.U8 desc[UR14][R20.64+0x8], R27 ;  /* 0x0000081b1400c986 */ /* 0x0009e2000c10110e */
[----:B------:R-:W-:Y:S05]  /*3d10*/  @P3 BRA `(.L_x_53) ;  /* 0x0000000000043947 */ /* 0x000fea0003800000 */
[----:B------:R0:W5:Y:S02]  /*3d20*/  LDG.E.U8 R26, desc[UR14][R4.64+0x9] ;  /* 0x0000090e041a7981 */ /* 0x000164000c1e1100 */
.L_x_53:
[----:B------:R-:W-:Y:S05]  /*3d30*/  BSYNC B1 ;  /* 0x0000000000017941 */ /* 0x000fea0003800000 */
.L_x_52:
        /* <DEDUP_REMOVED lines=12> */
.L_x_55:
[----:B------:R-:W-:Y:S05]  /*3e00*/  BSYNC B1 ;  /* 0x0000000000017941 */ /* 0x000fea0003800000 */
.L_x_54:
        /* <DEDUP_REMOVED lines=12> */
.L_x_57:
[----:B------:R-:W-:Y:S05]  /*3ed0*/  BSYNC B1 ;  /* 0x0000000000017941 */ /* 0x000fea0003800000 */
.L_x_56:
        /* <DEDUP_REMOVED lines=12> */
.L_x_59:
[----:B------:R-:W-:Y:S05]  /*3fa0*/  BSYNC B1 ;  /* 0x0000000000017941 */ /* 0x000fea0003800000 */
.L_x_58:
        /* <DEDUP_REMOVED lines=12> */
.L_x_61:
[----:B------:R-:W-:Y:S05]  /*4070*/  BSYNC B1 ;  /* 0x0000000000017941 */ /* 0x000fea0003800000 */
.L_x_60:
        /* <DEDUP_REMOVED lines=12> */
.L_x_63:
[----:B------:R-:W-:Y:S05]  /*4140*/  BSYNC B1 ;  /* 0x0000000000017941 */ /* 0x000fea0003800000 */
.L_x_62:
        /* <DEDUP_REMOVED lines=12> */
.L_x_65:
[----:B------:R-:W-:Y:S05]  /*4210*/  BSYNC B1 ;  /* 0x0000000000017941 */ /* 0x000fea0003800000 */
.L_x_64:
        /* <DEDUP_REMOVED lines=12> */
.L_x_67:
[----:B------:R-:W-:Y:S05]  /*42e0*/  BSYNC B1 ;  /* 0x0000000000017941 */ /* 0x000fea0003800000 */
.L_x_66:
        /* <DEDUP_REMOVED lines=12> */
.L_x_69:
[----:B------:R-:W-:Y:S05]  /*43b0*/  BSYNC B1 ;  /* 0x0000000000017941 */ /* 0x000fea0003800000 */
.L_x_68:
        /* <DEDUP_REMOVED lines=12> */
.L_x_71:
[----:B------:R-:W-:Y:S05]  /*4480*/  BSYNC B1 ;  /* 0x0000000000017941 */ /* 0x000fea0003800000 */
.L_x_70:
        /* <DEDUP_REMOVED lines=12> */
.L_x_73:
[----:B------:R-:W-:Y:S05]  /*4550*/  BSYNC B1 ;  /* 0x0000000000017941 */ /* 0x000fea0003800000 */
.L_x_72:
        /* <DEDUP_REMOVED lines=12> */
.L_x_75:
[----:B------:R-:W-:Y:S05]  /*4620*/  BSYNC B1 ;  /* 0x0000000000017941 */ /* 0x000fea0003800000 */
.L_x_74:
        /* <DEDUP_REMOVED lines=12> */
.L_x_77:
[----:B------:R-:W-:Y:S05]  /*46f0*/  BSYNC B1 ;  /* 0x0000000000017941 */ /* 0x000fea0003800000 */
.L_x_76:
        /* <DEDUP_REMOVED lines=12> */
.L_x_79:
[----:B------:R-:W-:Y:S05]  /*47c0*/  BSYNC B1 ;  /* 0x0000000000017941 */ /* 0x000fea0003800000 */
.L_x_78:
        /* <DEDUP_REMOVED lines=12> */
.L_x_81:
[----:B------:R-:W-:Y:S05]  /*4890*/  BSYNC B1 ;  /* 0x0000000000017941 */ /* 0x000fea0003800000 */
.L_x_80:
        /* <DEDUP_REMOVED lines=12> */
.L_x_83:
[----:B------:R-:W-:Y:S05]  /*4960*/  BSYNC B1 ;  /* 0x0000000000017941 */ /* 0x000fea0003800000 */
.L_x_82:
        /* <DEDUP_REMOVED lines=12> */
.L_x_85:
[----:B------:R-:W-:Y:S05]  /*4a30*/  BSYNC B1 ;  /* 0x0000000000017941 */ /* 0x000fea0003800000 */
.L_x_84:
        /* <DEDUP_REMOVED lines=12> */
.L_x_87:
[----:B------:R-:W-:Y:S05]  /*4b00*/  BSYNC B1 ;  /* 0x0000000000017941 */ /* 0x000fea0003800000 */
.L_x_86:
        /* <DEDUP_REMOVED lines=12> */
.L_x_89:
[----:B------:R-:W-:Y:S05]  /*4bd0*/  BSYNC B1 ;  /* 0x0000000000017941 */ /* 0x000fea0003800000 */
.L_x_88:
        /* <DEDUP_REMOVED lines=12> */
.L_x_91:
[----:B------:R-:W-:Y:S05]  /*4ca0*/  BSYNC B1 ;  /* 0x0000000000017941 */ /* 0x000fea0003800000 */
.L_x_90:
        /* <DEDUP_REMOVED lines=12> */
.L_x_93:
[----:B------:R-:W-:Y:S05]  /*4d70*/  BSYNC B1 ;  /* 0x0000000000017941 */ /* 0x000fea0003800000 */
.L_x_92:
        /* <DEDUP_REMOVED lines=12> */
.L_x_95:
[----:B------:R-:W-:Y:S05]  /*4e40*/  BSYNC B1 ;  /* 0x0000000000017941 */ /* 0x000fea0003800000 */
.L_x_94:
        /* <DEDUP_REMOVED lines=12> */
.L_x_97:
[----:B------:R-:W-:Y:S05]  /*4f10*/  BSYNC B1 ;  /* 0x0000000000017941 */ /* 0x000fea0003800000 */
.L_x_96:
        /* <DEDUP_REMOVED lines=12> */
.L_x_99:
[----:B------:R-:W-:Y:S05]  /*4fe0*/  BSYNC B1 ;  /* 0x0000000000017941 */ /* 0x000fea0003800000 */
.L_x_98:
        /* <DEDUP_REMOVED lines=12> */
.L_x_101:
[----:B------:R-:W-:Y:S05]  /*50b0*/  BSYNC B1 ;  /* 0x0000000000017941 */ /* 0x000fea0003800000 */
.L_x_100:
        /* <DEDUP_REMOVED lines=12> */
.L_x_103:
[----:B------:R-:W-:Y:S05]  /*5180*/  BSYNC B1 ;  /* 0x0000000000017941 */ /* 0x000fea0003800000 */
.L_x_102:
        /* <DEDUP_REMOVED lines=12> */
.L_x_105:
[----:B------:R-:W-:Y:S05]  /*5250*/  BSYNC B1 ;  /* 0x0000000000017941 */ /* 0x000fea0003800000 */
.L_x_104:
        /* <DEDUP_REMOVED lines=12> */
.L_x_107:
[----:B------:R-:W-:Y:S05]  /*5320*/  BSYNC B1 ;  /* 0x0000000000017941 */ /* 0x000fea0003800000 */
.L_x_106:
        /* <DEDUP_REMOVED lines=12> */
.L_x_109:
[----:B------:R-:W-:Y:S05]  /*53f0*/  BSYNC B1 ;  /* 0x0000000000017941 */ /* 0x000fea0003800000 */
.L_x_108:
        /* <DEDUP_REMOVED lines=12> */
.L_x_111:
[----:B------:R-:W-:Y:S05]  /*54c0*/  BSYNC B1 ;  /* 0x0000000000017941 */ /* 0x000fea0003800000 */
.L_x_110:
        /* <DEDUP_REMOVED lines=12> */
.L_x_113:
[----:B------:R-:W-:Y:S05]  /*5590*/  BSYNC B1 ;  /* 0x0000000000017941 */ /* 0x000fea0003800000 */
.L_x_112:
        /* <DEDUP_REMOVED lines=12> */
.L_x_115:
[----:B------:R-:W-:Y:S05]  /*5660*/  BSYNC B1 ;  /* 0x0000000000017941 */ /* 0x000fea0003800000 */
.L_x_114:
        /* <DEDUP_REMOVED lines=12> */
.L_x_117:
[----:B------:R-:W-:Y:S05]  /*5730*/  BSYNC B1 ;  /* 0x0000000000017941 */ /* 0x000fea0003800000 */
.L_x_116:
        /* <DEDUP_REMOVED lines=12> */
.L_x_119:
[----:B------:R-:W-:Y:S05]  /*5800*/  BSYNC B1 ;  /* 0x0000000000017941 */ /* 0x000fea0003800000 */
.L_x_118:
        /* <DEDUP_REMOVED lines=12> */
.L_x_121:
[----:B------:R-:W-:Y:S05]  /*58d0*/  BSYNC B1 ;  /* 0x0000000000017941 */ /* 0x000fea0003800000 */
.L_x_120:
        /* <DEDUP_REMOVED lines=12> */
.L_x_123:
[----:B------:R-:W-:Y:S05]  /*59a0*/  BSYNC B1 ;  /* 0x0000000000017941 */ /* 0x000fea0003800000 */
.L_x_122:
        /* <DEDUP_REMOVED lines=12> */
.L_x_125:
[----:B------:R-:W-:Y:S05]  /*5a70*/  BSYNC B1 ;  /* 0x0000000000017941 */ /* 0x000fea0003800000 */
.L_x_124:
        /* <DEDUP_REMOVED lines=12> */
.L_x_127:
[----:B------:R-:W-:Y:S05]  /*5b40*/  BSYNC B1 ;  /* 0x0000000000017941 */ /* 0x000fea0003800000 */
.L_x_126:
        /* <DEDUP_REMOVED lines=12> */
.L_x_129:
[----:B------:R-:W-:Y:S05]  /*5c10*/  BSYNC B1 ;  /* 0x0000000000017941 */ /* 0x000fea0003800000 */
.L_x_128:
        /* <DEDUP_REMOVED lines=12> */
.L_x_131:
[----:B------:R-:W-:Y:S05]  /*5ce0*/  BSYNC B1 ;  /* 0x0000000000017941 */ /* 0x000fea0003800000 */
.L_x_130:
        /* <DEDUP_REMOVED lines=12> */
.L_x_133:
[----:B------:R-:W-:Y:S05]  /*5db0*/  BSYNC B1 ;  /* 0x0000000000017941 */ /* 0x000fea0003800000 */
.L_x_132:
        /* <DEDUP_REMOVED lines=12> */
.L_x_135:
[----:B------:R-:W-:Y:S05]  /*5e80*/  BSYNC B1 ;  /* 0x0000000000017941 */ /* 0x000fea0003800000 */
.L_x_134:
        /* <DEDUP_REMOVED lines=12> */
.L_x_137:
[----:B------:R-:W-:Y:S05]  /*5f50*/  BSYNC B1 ;  /* 0x0000000000017941 */ /* 0x000fea0003800000 */
.L_x_136:
        /* <DEDUP_REMOVED lines=12> */
.L_x_139:
[----:B------:R-:W-:Y:S05]  /*6020*/  BSYNC B1 ;  /* 0x0000000000017941 */ /* 0x000fea0003800000 */
.L_x_138:
        /* <DEDUP_REMOVED lines=12> */
.L_x_141:
[----:B------:R-:W-:Y:S05]  /*60f0*/  BSYNC B1 ;  /* 0x0000000000017941 */ /* 0x000fea0003800000 */
.L_x_140:
        /* <DEDUP_REMOVED lines=12> */
.L_x_143:
[----:B------:R-:W-:Y:S05]  /*61c0*/  BSYNC B1 ;  /* 0x0000000000017941 */ /* 0x000fea0003800000 */
.L_x_142:
        /* <DEDUP_REMOVED lines=12> */
.L_x_145:
[----:B------:R-:W-:Y:S05]  /*6290*/  BSYNC B1 ;  /* 0x0000000000017941 */ /* 0x000fea0003800000 */
.L_x_144:
        /* <DEDUP_REMOVED lines=12> */
.L_x_147:
[----:B------:R-:W-:Y:S05]  /*6360*/  BSYNC B1 ;  /* 0x0000000000017941 */ /* 0x000fea0003800000 */
.L_x_146:
        /* <DEDUP_REMOVED lines=12> */
.L_x_149:
[----:B------:R-:W-:Y:S05]  /*6430*/  BSYNC B1 ;  /* 0x0000000000017941 */ /* 0x000fea0003800000 */
.L_x_148:
        /* <DEDUP_REMOVED lines=12> */
.L_x_151:
[----:B------:R-:W-:Y:S05]  /*6500*/  BSYNC B1 ;  /* 0x0000000000017941 */ /* 0x000fea0003800000 */
.L_x_150:
        /* <DEDUP_REMOVED lines=12> */
.L_x_153:
[----:B------:R-:W-:Y:S05]  /*65d0*/  BSYNC B1 ;  /* 0x0000000000017941 */ /* 0x000fea0003800000 */
.L_x_152:
        /* <DEDUP_REMOVED lines=12> */
.L_x_155:
[----:B------:R-:W-:Y:S05]  /*66a0*/  BSYNC B1 ;  /* 0x0000000000017941 */ /* 0x000fea0003800000 */
.L_x_154:
        /* <DEDUP_REMOVED lines=12> */
.L_x_157:
[----:B------:R-:W-:Y:S05]  /*6770*/  BSYNC B1 ;  /* 0x0000000000017941 */ /* 0x000fea0003800000 */
.L_x_156:
        /* <DEDUP_REMOVED lines=12> */
.L_x_159:
[----:B------:R-:W-:Y:S05]  /*6840*/  BSYNC B1 ;  /* 0x0000000000017941 */ /* 0x000fea0003800000 */
.L_x_158:
        /* <DEDUP_REMOVED lines=12> */
.L_x_161:
[----:B------:R-:W-:Y:S05]  /*6910*/  BSYNC B1 ;  /* 0x0000000000017941 */ /* 0x000fea0003800000 */
.L_x_160:
        /* <DEDUP_REMOVED lines=12> */
.L_x_163:
[----:B------:R-:W-:Y:S05]  /*69e0*/  BSYNC B1 ;  /* 0x0000000000017941 */ /* 0x000fea0003800000 */
.L_x_162:
[----:B-----5:R-:W-:Y:S01]  /*69f0*/  LOP3.LUT R26, R26, 0xff, RZ, 0xc0, !PT ;  /* 0x000000ff1a1a7812 */ /* 0x020fe200078ec0ff */
[----:B------:R-:W-:Y:S01]  /*6a00*/  BSSY B1, `(.L_x_164) ;  /* 0x000000b000017945 */ /* 0x000fe20003800000 */
[----:B------:R-:W-:Y:S02]  /*6a10*/  ISETP.LT.OR P0, PT, R6, 0x7a, !P0 ;  /* 0x0000007a0600780c */ /* 0x000fe40004701670 */
[----:B------:R-:W-:-:S05]  /*6a20*/  F2FP.F16.E4M3.UNPACK_B R26, R26 ;  /* 0x0000001aff1a723e */ /* 0x000fca00020006ff */
[----:B------:R-:W-:-:S05]  /*6a30*/  HADD2.F32 R26, -RZ, R26.H0_H0 ;  /* 0x2000001aff1a7230 */ /* 0x000fca0000004100 */
[----:B------:R-:W-:-:S04]  /*6a40*/  FMUL R26, R26, R15 ;  /* 0x0000000f1a1a7220 */ /* 0x000fc80000400000 */
[----:B------:R-:W-:Y:S01]  /*6a50*/  FFMA R26, R23, R14, R26 ;  /* 0x0000000e171a7223 */ /* 0x000fe2000000001a */
[----:B------:R-:W-:-:S04]  /*6a60*/  PRMT R23, RZ, 0x7610, R23 ;  /* 0x00007610ff177816 */ /* 0x000fc80000000017 */
[----:B----4-:R-:W-:-:S05]  /*6a70*/  F2FP.SATFINITE.E4M3.F32.PACK_AB_MERGE_C R27, RZ, R26, RZ ;  /* 0x0000001aff1b723e */ /* 0x010fca00048070ff */
[----:B------:R4:W-:Y:S01]  /*6a80*/  @!P4 STG.E.U8 desc[UR14][R20.64+0x78], R27 ;  /* 0x0000781b1400c986 */ /* 0x0009e2000c10110e */
[----:B------:R-:W-:Y:S05]  /*6a90*/  @P0 BRA `(.L_x_165) ;  /* 0x0000000000040947 */ /* 0x000fea0003800000 */
[----:B------:R0:W5:Y:S02]  /*6aa0*/  LDG.E.U8 R23, desc[UR14][R4.64+0x79] ;  /* 0x0000790e04177981 */ /* 0x000164000c1e1100 */
.L_x_165:
[----:B------:R-:W-:Y:S05]  /*6ab0*/  BSYNC B1 ;  /* 0x0000000000017941 */ /* 0x000fea0003800000 */
.L_x_164:
[----:B-----5:R-:W-:Y:S01]  /*6ac0*/  LOP3.LUT R23, R23, 0xff, RZ, 0xc0, !PT ;  /* 0x000000ff17177812 */ /* 0x020fe200078ec0ff */
[----:B------:R-:W-:Y:S01]  /*6ad0*/  BSSY B1, `(.L_x_166) ;  /* 0x000000b000017945 */ /* 0x000fe20003800000 */
[----:B------:R-:W-:Y:S02]  /*6ae0*/  ISETP.LT.OR P3, PT, R6, 0x79, !P1 ;  /* 0x000000790600780c */ /* 0x000fe40004f61670 */
[----:B------:R-:W-:-:S05]  /*6af0*/  F2FP.F16.E4M3.UNPACK_B R23, R23 ;  /* 0x00000017ff17723e */ /* 0x000fca00020006ff */
[----:B0-2---:R-:W-:-:S05]  /*6b00*/  HADD2.F32 R4, -RZ, R23.H0_H0 ;  /* 0x20000017ff047230 */ /* 0x005fca0000004100 */
[----:B------:R-:W-:Y:S01]  /*6b10*/  FMUL R5, R4, R15 ;  /* 0x0000000f04057220 */ /* 0x000fe20000400000 */
[----:B------:R-:W-:-:S03]  /*6b20*/  PRMT R4, RZ, 0x7610, R4 ;  /* 0x00007610ff047816 */ /* 0x000fc60000000004 */
[----:B------:R-:W-:-:S05]  /*6b30*/  FFMA R5, R22, R14, R5 ;  /* 0x0000000e16057223 */ /* 0x000fca0000000005 */
[----:B------:R-:W-:-:S05]  /*6b40*/  F2FP.SATFINITE.E4M3.F32.PACK_AB_MERGE_C R5, RZ, R5, RZ ;  /* 0x00000005ff05723e */ /* 0x000fca00048070ff */
[----:B------:R0:W-:Y:S01]  /*6b50*/  @!P0 STG.E.U8 desc[UR14][R20.64+0x79], R5 ;  /* 0x0000790514008986 */ /* 0x0001e2000c10110e */
[----:B------:R-:W-:Y:S05]  /*6b60*/  @P3 BRA `(.L_x_167) ;  /* 0x0000000000043947 */ /* 0x000fea0003800000 */
[----:B------:R2:W5:Y:S02]  /*6b70*/  LDG.E.U8 R4, desc[UR14][R24.64+0x78] ;  /* 0x0000780e18047981 */ /* 0x000564000c1e1100 */
.L_x_167:
[----:B------:R-:W-:Y:S05]  /*6b80*/  BSYNC B1 ;  /* 0x0000000000017941 */ /* 0x000fea0003800000 */
.L_x_166:
[----:B-----5:R-:W-:Y:S01]  /*6b90*/  LOP3.LUT R4, R4, 0xff, RZ, 0xc0, !PT ;  /* 0x000000ff04047812 */ /* 0x020fe200078ec0ff */
[----:B------:R-:W-:Y:S01]  /*6ba0*/  BSSY B1, `(.L_x_168) ;  /* 0x000000b000017945 */ /* 0x000fe20003800000 */
[----:B------:R-:W-:Y:S02]  /*6bb0*/  ISETP.LT.OR P1, PT, R6, 0x7a, !P1 ;  /* 0x0000007a0600780c */ /* 0x000fe40004f21670 */
[----:B------:R-:W-:-:S05]  /*6bc0*/  F2FP.F16.E4M3.UNPACK_B R4, R4 ;  /* 0x00000004ff04723e */ /* 0x000fca00020006ff */
[----:B------:R-:W-:-:S05]  /*6bd0*/  HADD2.F32 R4, -RZ, R4.H0_H0 ;  /* 0x20000004ff047230 */ /* 0x000fca0000004100 */
[----:B------:R-:W-:-:S04]  /*6be0*/  FMUL R4, R4, R15 ;  /* 0x0000000f04047220 */ /* 0x000fc80000400000 */
[----:B------:R-:W-:-:S05]  /*6bf0*/  FFMA R4, R89, R14, R4 ;  /* 0x0000000e59047223 */ /* 0x000fca0000000004 */
[----:B0-----:R-:W-:Y:S02]  /*6c00*/  F2FP.SATFINITE.E4M3.F32.PACK_AB_MERGE_C R5, RZ, R4, RZ ;  /* 0x00000004ff05723e */ /* 0x001fe400048070ff */
[----:B------:R-:W-:-:S03]  /*6c10*/  PRMT R4, RZ, 0x7610, R4 ;  /* 0x00007610ff047816 */ /* 0x000fc60000000004 */
[----:B------:R0:W-:Y:S01]  /*6c20*/  @!P3 STG.E.U8 desc[UR14][R18.64+0x78], R5 ;  /* 0x000078051200b986 */ /* 0x0001e2000c10110e */
[----:B------:R-:W-:Y:S05]  /*6c30*/  @P1 BRA `(.L_x_169) ;  /* 0x0000000000041947 */ /* 0x000fea0003800000 */
[----:B------:R0:W5:Y:S02]  /*6c40*/  LDG.E.U8 R4, desc[UR14][R24.64+0x79] ;  /* 0x0000790e18047981 */ /* 0x000164000c1e1100 */
.L_x_169:
[----:B------:R-:W-:Y:S05]  /*6c50*/  BSYNC B1 ;  /* 0x0000000000017941 */ /* 0x000fea0003800000 */
.L_x_168:
[----:B------:R-:W-:Y:S05]  /*6c60*/  @P1 BRA `(.L_x_170) ;  /* 0x0000001000281947 */ /* 0x000fea0003800000 */
[----:B-----5:R-:W-:-:S04]  /*6c70*/  LOP3.LUT R4, R4, 0xff, RZ, 0xc0, !PT ;  /* 0x000000ff04047812 */ /* 0x020fc800078ec0ff */
[----:B------:R-:W-:-:S05]  /*6c80*/  F2FP.F16.E4M3.UNPACK_B R4, R4 ;  /* 0x00000004ff04723e */ /* 0x000fca00020006ff */
[----:B------:R-:W-:-:S05]  /*6c90*/  HADD2.F32 R4, -RZ, R4.H0_H0 ;  /* 0x20000004ff047230 */ /* 0x000fca0000004100 */
[----:B0-----:R-:W-:-:S04]  /*6ca0*/  FMUL R5, R4, R15 ;  /* 0x0000000f04057220 */ /* 0x001fc80000400000 */
[----:B------:R-:W-:-:S05]  /*6cb0*/  FFMA R5, R88, R14, R5 ;  /* 0x0000000e58057223 */ /* 0x000fca0000000005 */
[----:B------:R-:W-:-:S05]  /*6cc0*/  F2FP.SATFINITE.E4M3.F32.PACK_AB_MERGE_C R5, RZ, R5, RZ ;  /* 0x00000005ff05723e */ /* 0x000fca00048070ff */
[----:B------:R0:W-:Y:S01]  /*6cd0*/  STG.E.U8 desc[UR14][R18.64+0x79], R5 ;  /* 0x0000790512007986 */ /* 0x0001e2000c10110e */
[----:B------:R-:W-:Y:S05]  /*6ce0*/  BRA `(.L_x_170) ;  /* 0x0000001000087947 */ /* 0x000fea0003800000 */
.L_x_41:
[----:B------:R-:W-:Y:S01]  /*6cf0*/  ISETP.GE.AND P1, PT, R30, 0x1, PT ;  /* 0x000000011e00780c */ /* 0x000fe20003f26270 */
[-C--:B--2---:R-:W-:Y:S01]  /*6d00*/  FMUL R151, R151, R14.reuse ;  /* 0x0000000e97977220 */ /* 0x084fe20000400000 */
[-C--:B------:R-:W-:Y:S01]  /*6d10*/  FMUL R146, R146, R14.reuse ;  /* 0x0000000e92927220 */ /* 0x080fe20000400000 */
[----:B------:R-:W-:Y:S01]  /*6d20*/  ISETP.GE.AND P0, PT, R30, 0x9, PT ;  /* 0x000000091e00780c */ /* 0x000fe20003f06270 */
[-C--:B------:R-:W-:Y:S01]  /*6d30*/  FMUL R149, R149, R14.reuse ;  /* 0x0000000e95957220 */ /* 0x080fe20000400000 */
[----:B------:R-:W-:Y:S01]  /*6d40*/  ISETP.LT.OR P4, PT, R6, 0x1, !P1 ;  /* 0x000000010600780c */ /* 0x000fe20004f81670 */
[-C--:B------:R-:W-:Y:S01]  /*6d50*/  FMUL R144, R144, R14.reuse ;  /* 0x0000000e90907220 */ /* 0x080fe20000400000 */
[----:B------:R-:W-:Y:S01]  /*6d60*/  ISETP.LT.OR P5, PT, R6, 0x2, !P1 ;  /* 0x000000020600780c */ /* 0x000fe20004fa1670 */
[-C--:B------:R-:W-:Y:S01]  /*6d70*/  FMUL R147, R147, R14.reuse ;  /* 0x0000000e93937220 */ /* 0x080fe20000400000 */
[----:B------:R-:W-:Y:S01]  /*6d80*/  F2FP.SATFINITE.E4M3.F32.PACK_AB_MERGE_C R151, RZ, R151, RZ ;  /* 0x00000097ff97723e */ /* 0x000fe200048070ff */
[----:B------:R-:W-:Y:S01]  /*6d90*/  FMUL R142, R142, R14 ;  /* 0x0000000e8e8e7220 */ /* 0x000fe20000400000 */
[----:B------:R-:W-:Y:S01]  /*6da0*/  F2FP.SATFINITE.E4M3.F32.PACK_AB_MERGE_C R5, RZ, R146, RZ ;  /* 0x00000092ff05723e */ /* 0x000fe200048070ff */
[-C--:B------:R-:W-:Y:S01]  /*6db0*/  FMUL R145, R145, R14.reuse ;  /* 0x0000000e91917220 */ /* 0x080fe20000400000 */
[----:B------:R-:W-:Y:S01]  /*6dc0*/  ISETP.LT.OR P3, PT, R6, 0x1, !P0 ;  /* 0x000000010600780c */ /* 0x000fe20004761670 */
[-C--:B------:R-:W-:Y:S01]  /*6dd0*/  FMUL R140, R140, R14.reuse ;  /* 0x0000000e8c8c7220 */ /* 0x080fe20000400000 */
[C---:B------:R-:W-:Y:S01]  /*6de0*/  ISETP.LT.OR P6, PT, R6.reuse, 0xa, !P1 ;  /* 0x0000000a0600780c */ /* 0x040fe20004fc1670 */
[-C--:B------:R-:W-:Y:S01]  /*6df0*/  FMUL R143, R143, R14.reuse ;  /* 0x0000000e8f8f7220 */ /* 0x080fe20000400000 */
[----:B------:R-:W-:Y:S01]  /*6e00*/  F2FP.SATFINITE.E4M3.F32.PACK_AB_MERGE_C R149, RZ, R149, RZ ;  /* 0x00000095ff95723e */ /* 0x000fe200048070ff */
[----:B------:R-:W-:Y:S01]  /*6e10*/  @!P4 STG.E.U8 desc[UR14][R20.64], R151 ;  /* 0x000000971400c986 */ /* 0x000fe2000c10110e */
[----:B------:R-:W-:Y:S01]  /*6e20*/  ISETP.LT.OR P4, PT, R6, 0x2, !P0 ;  /* 0x000000020600780c */ /* 0x000fe20004781670 */
[----:B------:R-:W-:Y:S01]  /*6e30*/  FMUL R138, R138, R14 ;  /* 0x0000000e8a8a7220 */ /* 0x000fe20000400000 */
[----:B------:R-:W-:Y:S01]  /*6e40*/  F2FP.SATFINITE.E4M3.F32.PACK_AB_MERGE_C R25, RZ, R144, RZ ;  /* 0x00000090ff19723e */ /* 0x000fe200048070ff */
[----:B------:R0:W-:Y:S01]  /*6e50*/  @!P5 STG.E.U8 desc[UR14][R20.64+0x1], R5 ;  /* 0x000001051400d986 */ /* 0x0001e2000c10110e */
[C---:B------:R-:W-:Y:S01]  /*6e60*/  ISETP.LT.OR P5, PT, R6.reuse, 0x9, !P1 ;  /* 0x000000090600780c */ /* 0x040fe20004fa1670 */
[-C--:B------:R-:W-:Y:S01]  /*6e70*/  FMUL R141, R141, R14.reuse ;  /* 0x0000000e8d8d7220 */ /* 0x080fe20000400000 */
[----:B------:R-:W-:Y:S01]  /*6e80*/  F2FP.SATFINITE.E4M3.F32.PACK_AB_MERGE_C R147, RZ, R147, RZ ;  /* 0x00000093ff93723e */ /* 0x000fe200048070ff */
[----:B------:R-:W-:Y:S01]  /*6e90*/  @!P3 STG.E.U8 desc[UR14][R18.64], R149 ;  /* 0x000000951200b986 */ /* 0x000fe2000c10110e */
[----:B------:R-:W-:Y:S01]  /*6ea0*/  ISETP.LT.OR P3, PT, R6, 0x9, !P0 ;  /* 0x000000090600780c */ /* 0x000fe20004761670 */
[-C--:B------:R-:W-:Y:S01]  /*6eb0*/  FMUL R136, R136, R14.reuse ;  /* 0x0000000e88887220 */ /* 0x080fe20000400000 */
[----:B------:R-:W-:Y:S01]  /*6ec0*/  F2FP.SATFINITE.E4M3.F32.PACK_AB_MERGE_C R145, RZ, R145, RZ ;  /* 0x00000091ff91723e */ /* 0x000fe200048070ff */
[-C--:B------:R-:W-:Y:S01]  /*6ed0*/  FMUL R139, R139, R14.reuse ;  /* 0x0000000e8b8b7220 */ /* 0x080fe20000400000 */
[----:B------:R-:W-:Y:S01]  /*6ee0*/  F2FP.SATFINITE.E4M3.F32.PACK_AB_MERGE_C R143, RZ, R143, RZ ;  /* 0x0000008fff8f723e */ /* 0x000fe200048070ff */
[----:B------:R1:W-:Y:S01]  /*6ef0*/  @!P4 STG.E.U8 desc[UR14][R18.64+0x1], R25 ;  /* 0x000001191200c986 */ /* 0x0003e2000c10110e */
[----:B------:R-:W-:Y:S01]  /*6f00*/  ISETP.LT.OR P4, PT, R6, 0xa, !P0 ;  /* 0x0000000a0600780c */ /* 0x000fe20004781670 */
[----:B------:R-:W-:Y:S01]  /*6f10*/  FMUL R134, R134, R14 ;  /* 0x0000000e86867220 */ /* 0x000fe20000400000 */
[----:B0-----:R-:W-:Y:S01]  /*6f20*/  F2FP.SATFINITE.E4M3.F32.PACK_AB_MERGE_C R5, RZ, R142, RZ ;  /* 0x0000008eff05723e */ /* 0x001fe200048070ff */
[----:B------:R-:W-:Y:S01]  /*6f30*/  @!P5 STG.E.U8 desc[UR14][R20.64+0x8], R147 ;  /* 0x000008931400d986 */ /* 0x000fe2000c10110e */
[C---:B------:R-:W-:Y:S01]  /*6f40*/  ISETP.LT.OR P5, PT, R6.reuse, 0x11, !P1 ;  /* 0x000000110600780c */ /* 0x040fe20004fa1670 */
[-C--:B------:R-:W-:Y:S01]  /*6f50*/  FMUL R137, R137, R14.reuse ;  /* 0x0000000e89897220 */ /* 0x080fe20000400000 */
[----:B------:R-:W-:Y:S01]  /*6f60*/  F2FP.SATFINITE.E4M3.F32.PACK_AB_MERGE_C R141, RZ, R141, RZ ;  /* 0x0000008dff8d723e */ /* 0x000fe200048070ff */
[----:B------:R0:W-:Y:S01]  /*6f70*/  @!P6 STG.E.U8 desc[UR14][R20.64+0x9], R5 ;  /* 0x000009051400e986 */ /* 0x0001e2000c10110e */
[----:B------:R-:W-:Y:S01]  /*6f80*/  ISETP.LT.OR P6, PT, R6, 0x12, !P1 ;  /* 0x000000120600780c */ /* 0x000fe20004fc1670 */
[----:B------:R-:W-:Y:S01]  /*6f90*/  FMUL R132, R132, R14 ;  /* 0x0000000e84847220 */ /* 0x000fe20000400000 */
[----:B------:R-:W-:Y:S01]  /*6fa0*/  F2FP.SATFINITE.E4M3.F32.PACK_AB_MERGE_C R139, RZ, R139, RZ ;  /* 0x0000008bff8b723e */ /* 0x000fe200048070ff */
[----:B------:R-:W-:Y:S01]  /*6fb0*/  @!P3 STG.E.U8 desc[UR14][R18.64+0x8], R145 ;  /* 0x000008911200b986 */ /* 0x000fe2000c10110e */
[----:B-1----:R-:W-:Y:S01]  /*6fc0*/  F2FP.SATFINITE.E4M3.F32.PACK_AB_MERGE_C R25, RZ, R140, RZ ;  /* 0x0000008cff19723e */ /* 0x002fe200048070ff */
[-C--:B------:R-:W-:Y:S01]  /*6fd0*/  FMUL R135, R135, R14.reuse ;  /* 0x0000000e87877220 */ /* 0x080fe20000400000 */
[----:B------:R-:W-:Y:S01]  /*6fe0*/  ISETP.LT.OR P3, PT, R6, 0x11, !P0 ;  /* 0x000000110600780c */ /* 0x000fe20004761670 */
[-C--:B------:R-:W-:Y:S01]  /*6ff0*/  FMUL R130, R130, R14.reuse ;  /* 0x0000000e82827220 */ /* 0x080fe20000400000 */
[----:B------:R-:W-:Y:S01]  /*7000*/  F2FP.SATFINITE.E4M3.F32.PACK_AB_MERGE_C R137, RZ, R137, RZ ;  /* 0x00000089ff89723e */ /* 0x000fe200048070ff */
[----:B------:R1:W-:Y:S01]  /*7010*/  @!P4 STG.E.U8 desc[UR14][R18.64+0x9], R25 ;  /* 0x000009191200c986 */ /* 0x0003e2000c10110e */
[C---:B------:R-:W-:Y:S01]  /*7020*/  ISETP.LT.OR P4, PT, R6.reuse, 0x12, !P0 ;  /* 0x000000120600780c */ /* 0x040fe20004781670 */
[----:B------:R-:W-:Y:S01]  /*7030*/  FMUL R133, R133, R14 ;  /* 0x0000000e85857220 */ /* 0x000fe20000400000 */
[----:B0-----:R-:W-:Y:S01]  /*7040*/  F2FP.SATFINITE.E4M3.F32.PACK_AB_MERGE_C R5, RZ, R138, RZ ;  /* 0x0000008aff05723e */ /* 0x001fe200048070ff */
[----:B------:R-:W-:Y:S01]  /*7050*/  @!P5 STG.E.U8 desc[UR14][R20.64+0x10], R143 ;  /* 0x0000108f1400d986 */ /* 0x000fe2000c10110e */
[----:B------:R-:W-:Y:S01]  /*7060*/  ISETP.LT.OR P5, PT, R6, 0x19, !P1 ;  /* 0x000000190600780c */ /* 0x000fe20004fa1670 */
[-C--:B------:R-:W-:Y:S01]  /*7070*/  FMUL R128, R128, R14.reuse ;  /* 0x0000000e80807220 */ /* 0x080fe20000400000 */
[----:B------:R-:W-:Y:S01]  /*7080*/  F2FP.SATFINITE.E4M3.F32.PACK_AB_MERGE_C R135, RZ, R135, RZ ;  /* 0x00000087ff87723e */ /* 0x000fe200048070ff */
[----:B------:R0:W-:Y:S01]  /*7090*/  @!P6 STG.E.U8 desc[UR14][R20.64+0x11], R5 ;  /* 0x000011051400e986 */ /* 0x0001e2000c10110e */
[----:B------:R-:W-:Y:S01]  /*70a0*/  ISETP.LT.OR P6, PT, R6, 0x1a, !P1 ;  /* 0x0000001a0600780c */ /* 0x000fe20004fc1670 */
[-C--:B------:R-:W-:Y:S01]  /*70b0*/  FMUL R131, R131, R14.reuse ;  /* 0x0000000e83837220 */ /* 0x080fe20000400000 */
[----:B------:R-:W-:Y:S01]  /*70c0*/  FMUL R126, R126, R14 ;  /* 0x0000000e7e7e7220 */ /* 0x000fe20000400000 */
[----:B-1----:R-:W-:Y:S01]  /*70d0*/  F2FP.SATFINITE.E4M3.F32.PACK_AB_MERGE_C R25, RZ, R136, RZ ;  /* 0x00000088ff19723e */ /* 0x002fe200048070ff */
[----:B------:R-:W-:Y:S01]  /*70e0*/  @!P3 STG.E.U8 desc[UR14][R18.64+0x10], R141 ;  /* 0x0000108d1200b986 */ /* 0x000fe2000c10110e */
[C---:B------:R-:W-:Y:S01]  /*70f0*/  ISETP.LT.OR P3, PT, R6.reuse, 0x19, !P0 ;  /* 0x000000190600780c */ /* 0x040fe20004761670 */
        /* <DEDUP_REMOVED lines=37> */
[-C--:B------:R-:W-:Y:S01]  /*7350*/  FMUL R114, R114, R14.reuse ;  /* 0x0000000e72727220 */ /* 0x080fe20000400000 */
        /* <DEDUP_REMOVED lines=81> */
[C---:B------:R-:W-:Y:S01]  /*7870*/  ISETP.LT.OR P6, PT, R6.reuse, 0x52, !P1 ;  /* 0x000000520600780c */ /* 0x040fe20004fc1670 */
        /* <DEDUP_REMOVED lines=22> */
[----:B------:R-:W-:-:S02]  /*79e0*/  ISETP.LT.OR P3, PT, R6, 0x59, !P0 ;  /* 0x000000590600780c */ /* 0x000fc40004761670 */
[----:B------:R-:W-:Y:S01]  /*79f0*/  F2FP.SATFINITE.E4M3.F32.PACK_AB_MERGE_C R93, RZ, R93, RZ ;  /* 0x0000005dff5d723e */ /* 0x000fe200048070ff */
[----:B------:R1:W-:Y:S01]  /*7a00*/  @!P4 STG.E.U8 desc[UR14][R18.64+0x51], R25 ;  /* 0x000051191200c986 */ /* 0x0003e2000c10110e */
[C---:B------:R-:W-:Y:S02]  /*7a10*/  ISETP.LT.OR P4, PT, R6.reuse, 0x5a, !P0 ;  /* 0x0000005a0600780c */ /* 0x040fe40004781670 */
[----:B0-----:R-:W-:Y:S01]  /*7a20*/  F2FP.SATFINITE.E4M3.F32.PACK_AB_MERGE_C R5, RZ, R102, RZ ;  /* 0x00000066ff05723e */ /* 0x001fe200048070ff */
[----:B------:R-:W-:Y:S01]  /*7a30*/  @!P5 STG.E.U8 desc[UR14][R20.64+0x58], R107 ;  /* 0x0000586b1400d986 */ /* 0x000fe2000c10110e */
[C---:B------:R-:W-:Y:S02]  /*7a40*/  ISETP.LT.OR P5, PT, R6.reuse, 0x61, !P1 ;  /* 0x000000610600780c */ /* 0x040fe40004fa1670 */
[----:B------:R-:W-:Y:S01]  /*7a50*/  F2FP.SATFINITE.E4M3.F32.PACK_AB_MERGE_C R23, RZ, R23, RZ ;  /* 0x00000017ff17723e */ /* 0x000fe200048070ff */
[----:B------:R0:W-:Y:S01]  /*7a60*/  @!P6 STG.E.U8 desc[UR14][R20.64+0x59], R5 ;  /* 0x000059051400e986 */ /* 0x0001e2000c10110e */
[----:B------:R-:W-:-:S02]  /*7a70*/  ISETP.LT.OR P6, PT, R6, 0x62, !P1 ;  /* 0x000000620600780c */ /* 0x000fc40004fc1670 */
[----:B------:R-:W-:Y:S01]  /*7a80*/  F2FP.SATFINITE.E4M3.F32.PACK_AB_MERGE_C R89, RZ, R89, RZ ;  /* 0x00000059ff59723e */ /* 0x000fe200048070ff */
[----:B------:R-:W-:Y:S01]  /*7a90*/  @!P3 STG.E.U8 desc[UR14][R18.64+0x58], R105 ;  /* 0x000058691200b986 */ /* 0x000fe2000c10110e */
[----:B-1----:R-:W-:Y:S02]  /*7aa0*/  F2FP.SATFINITE.E4M3.F32.PACK_AB_MERGE_C R25, RZ, R100, RZ ;  /* 0x00000064ff19723e */ /* 0x002fe400048070ff */
[C---:B------:R-:W-:Y:S02]  /*7ab0*/  ISETP.LT.OR P3, PT, R6.reuse, 0x61, !P0 ;  /* 0x000000610600780c */ /* 0x040fe40004761670 */
[----:B------:R-:W-:Y:S01]  /*7ac0*/  F2FP.SATFINITE.E4M3.F32.PACK_AB_MERGE_C R27, RZ, R88, RZ ;  /* 0x00000058ff1b723e */ /* 0x000fe200048070ff */
[----:B------:R1:W-:Y:S01]  /*7ad0*/  @!P4 STG.E.U8 desc[UR14][R18.64+0x59], R25 ;  /* 0x000059191200c986 */ /* 0x0003e2000c10110e */
[C---:B------:R-:W-:Y:S02]  /*7ae0*/  ISETP.LT.OR P4, PT, R6.reuse, 0x62, !P0 ;  /* 0x000000620600780c */ /* 0x040fe40004781670 */
[----:B0-----:R-:W-:Y:S01]  /*7af0*/  F2FP.SATFINITE.E4M3.F32.PACK_AB_MERGE_C R5, RZ, R98, RZ ;  /* 0x00000062ff05723e */ /* 0x001fe200048070ff */
[----:B------:R-:W-:Y:S01]  /*7b00*/  @!P5 STG.E.U8 desc[UR14][R20.64+0x60], R101 ;  /* 0x000060651400d986 */ /* 0x000fe2000c10110e */
[----:B------:R-:W-:-:S03]  /*7b10*/  ISETP.LT.OR P5, PT, R6, 0x69, !P1 ;  /* 0x000000690600780c */ /* 0x000fc60004fa1670 */
[----:B------:R0:W-:Y:S01]  /*7b20*/  @!P6 STG.E.U8 desc[UR14][R20.64+0x61], R5 ;  /* 0x000061051400e986 */ /* 0x0001e2000c10110e */
[C---:B------:R-:W-:Y:S02]  /*7b30*/  ISETP.LT.OR P6, PT, R6.reuse, 0x6a, !P1 ;  /* 0x0000006a0600780c */ /* 0x040fe40004fc1670 */
[----:B-1----:R-:W-:Y:S01]  /*7b40*/  F2FP.SATFINITE.E4M3.F32.PACK_AB_MERGE_C R25, RZ, R96, RZ ;  /* 0x00000060ff19723e */ /* 0x002fe200048070ff */
[----:B------:R-:W-:Y:S01]  /*7b50*/  @!P3 STG.E.U8 desc[UR14][R18.64+0x60], R103 ;  /* 0x000060671200b986 */ /* 0x000fe2000c10110e */
[----:B------:R-:W-:-:S03]  /*7b60*/  ISETP.LT.OR P3, PT, R6, 0x69, !P0 ;  /* 0x000000690600780c */ /* 0x000fc60004761670 */
        /* <DEDUP_REMOVED lines=12> */
[C---:B------:R-:W-:Y:S01]  /*7c30*/  ISETP.LT.OR P1, PT, R6.reuse, 0x7a, !P1 ;  /* 0x0000007a0600780c */ /* 0x040fe20004f21670 */
[----:B------:R2:W-:Y:S01]  /*7c40*/  @!P5 STG.E.U8 desc[UR14][R20.64+0x70], R95 ;  /* 0x0000705f1400d986 */ /* 0x0005e2000c10110e */
[C---:B------:R-:W-:Y:S02]  /*7c50*/  ISETP.LT.OR P5, PT, R6.reuse, 0x72, !P0 ;  /* 0x000000720600780c */ /* 0x040fe400047a1670 */
[----:B0-----:R-:W-:Y:S01]  /*7c60*/  F2FP.SATFINITE.E4M3.F32.PACK_AB_MERGE_C R5, RZ, R90, RZ ;  /* 0x0000005aff05723e */ /* 0x001fe200048070ff */
[----:B------:R2:W-:Y:S01]  /*7c70*/  @!P6 STG.E.U8 desc[UR14][R20.64+0x71], R91 ;  /* 0x0000715b1400e986 */ /* 0x0005e2000c10110e */
[C---:B------:R-:W-:Y:S02]  /*7c80*/  ISETP.LT.OR P6, PT, R6.reuse, 0x79, !P0 ;  /* 0x000000790600780c */ /* 0x040fe400047c1670 */
[----:B------:R-:W-:Y:S01]  /*7c90*/  ISETP.LT.OR P0, PT, R6, 0x7a, !P0 ;  /* 0x0000007a0600780c */ /* 0x000fe20004701670 */
[----:B------:R2:W-:Y:S01]  /*7ca0*/  @!P3 STG.E.U8 desc[UR14][R18.64+0x70], R93 ;  /* 0x0000705d1200b986 */ /* 0x0005e2000c10110e */
[----:B-1----:R-:W-:-:S05]  /*7cb0*/  F2FP.SATFINITE.E4M3.F32.PACK_AB_MERGE_C R25, RZ, R22, RZ ;  /* 0x00000016ff19723e */ /* 0x002fca00048070ff */
[----:B------:R2:W-:Y:S04]  /*7cc0*/  @!P5 STG.E.U8 desc[UR14][R18.64+0x71], R5 ;  /* 0x000071051200d986 */ /* 0x0005e8000c10110e */
[----:B------:R2:W-:Y:S04]  /*7cd0*/  @!P4 STG.E.U8 desc[UR14][R20.64+0x78], R23 ;  /* 0x000078171400c986 */ /* 0x0005e8000c10110e */
[----:B------:R2:W-:Y:S04]  /*7ce0*/  @!P1 STG.E.U8 desc[UR14][R20.64+0x79], R25 ;  /* 0x0000791914009986 */ /* 0x0005e8000c10110e */
[----:B------:R2:W-:Y:S04]  /*7cf0*/  @!P6 STG.E.U8 desc[UR14][R18.64+0x78], R89 ;  /* 0x000078591200e986 */ /* 0x0005e8000c10110e */
[----:B------:R2:W-:Y:S02]  /*7d00*/  @!P0 STG.E.U8 desc[UR14][R18.64+0x79], R27 ;  /* 0x0000791b12008986 */ /* 0x0005e4000c10110e */
.L_x_170:
[----:B------:R-:W-:Y:S05]  /*7d10*/  BSYNC B0 ;  /* 0x0000000000007941 */ /* 0x000fea0003800000 */
.L_x_40:
[C---:B------:R-:W-:Y:S01]  /*7d20*/  LEA R2, P0, R8.reuse, R2, 0x1 ;  /* 0x0000000208027211 */ /* 0x040fe200078008ff */
[----:B------:R-:W-:Y:S01]  /*7d30*/  ULDC.64 UR6, c[0x0][0x650] ;  /* 0x0001940000067ab9 */ /* 0x000fe20000000a00 */
[----:B-----5:R-:W-:Y:S01]  /*7d40*/  IMAD.U32 R4, RZ, RZ, UR12 ;  /* 0x0000000cff047e24 */ /* 0x020fe2000f8e00ff */
[----:B0-2---:R-:W-:Y:S01]  /*7d50*/  PRMT R18, RZ, 0x7610, R18 ;  /* 0x00007610ff127816 */ /* 0x005fe20000000012 */
[----:B------:R-:W-:Y:S01]  /*7d60*/  IMAD.MOV.U32 R6, RZ, RZ, -0x1 ;  /* 0xffffffffff067424 */ /* 0x000fe200078e00ff */
[----:B------:R-:W-:Y:S01]  /*7d70*/  LEA.HI.X R3, R8, R3, R0, 0x1, P0 ;  /* 0x0000000308037211 */ /* 0x000fe200000f0c00 */
[----:B------:R0:W-:Y:S01]  /*7d80*/  SYNCS.ARRIVE.TRANS64.A1T0 RZ, [R4+UR22], RZ ;  /* 0x000000ff04ff79a7 */ /* 0x0001e20008100016 */
[----:B------:R-:W-:Y:S01]  /*7d90*/  ISETP.GE.U32.AND P0, PT, R2, UR6, PT ;  /* 0x0000000602007c0c */ /* 0x000fe2000bf06070 */
[----:B------:R-:W-:-:S03]  /*7da0*/  IMAD.MOV.U32 R5, RZ, RZ, -0x1 ;  /* 0xffffffffff057424 */ /* 0x000fc600078e00ff */
[----:B------:R-:W-:Y:S01]  /*7db0*/  ISETP.GE.U32.AND.EX P0, PT, R3, UR7, PT, P0 ;  /* 0x0000000703007c0c */ /* 0x000fe2000bf06100 */
[----:B0-----:R-:W-:-:S12]  /*7dc0*/  IMAD.MOV.U32 R4, RZ, RZ, -0x1 ;  /* 0xffffffffff047424 */ /* 0x001fd800078e00ff */
[----:B------:R-:W-:Y:S05]  /*7dd0*/  @P0 BRA `(.L_x_171) ;  /* 0x0000000400600947 */ /* 0x000fea0003800000 */
[----:B------:R-:W0:Y:S01]  /*7de0*/  S2R R28, SR_CTAID.X ;  /* 0x00000000001c7919 */ /* 0x000e220000002500 */
[----:B------:R-:W2:Y:S01]  /*7df0*/  LDC.64 R22, c[0x0][0x628] ;  /* 0x00018a00ff167b82 */ /* 0x000ea20000000a00 */
[----:B------:R-:W-:Y:S01]  /*7e00*/  ULDC UR6, c[0x0][0x150] ;  /* 0x0000540000067ab9 */ /* 0x000fe20000000800 */
[----:B-1--4-:R-:W-:Y:S01]  /*7e10*/  IMAD.MOV.U32 R20, RZ, RZ, R2 ;  /* 0x000000ffff147224 */ /* 0x012fe200078e0002 */
[----:B------:R-:W1:Y:S01]  /*7e20*/  S2R R30, SR_CTAID.Y ;  /* 0x00000000001e7919 */ /* 0x000e620000002600 */
[----:B------:R-:W-:-:S04]  /*7e30*/  IMAD.MOV.U32 R21, RZ, RZ, R3 ;  /* 0x000000ffff157224 */ /* 0x000fc800078e0003 */
[----:B------:R-:W4:Y:S08]  /*7e40*/  LDC R31, c[0x0][0x144] ;  /* 0x00005100ff1f7b82 */ /* 0x000f300000000800 */
[----:B------:R-:W1:Y:S08]  /*7e50*/  LDC R6, c[0x0][0x630] ;  /* 0x00018c00ff067b82 */ /* 0x000e700000000800 */
[----:B------:R-:W1:Y:S01]  /*7e60*/  LDC.64 R26, c[0x0][0x620] ;  /* 0x00018800ff1a7b82 */ /* 0x000e620000000a00 */
[----:B--2---:R-:W-:-:S04]  /*7e70*/  ISETP.NE.U32.AND P0, PT, R22, RZ, PT ;  /* 0x000000ff1600720c */ /* 0x004fc80003f05070 */
[----:B------:R-:W-:Y:S02]  /*7e80*/  ISETP.NE.AND.EX P0, PT, R23, RZ, PT, P0 ;  /* 0x000000ff1700720c */ /* 0x000fe40003f05300 */
[----:B0-----:R-:W-:-:S05]  /*7e90*/  I2FP.F32.U32 R4, R28 ;  /* 0x0000001c00047245 */ /* 0x001fca0000201000 */
[----:B------:R-:W-:-:S04]  /*7ea0*/  FMUL R4, R4, UR6 ;  /* 0x0000000604047c20 */ /* 0x000fc80008400000 */
[----:B------:R0:W2:Y:S02]  /*7eb0*/  F2I.U32.TRUNC.NTZ R29, R4 ;  /* 0x00000004001d7305 */ /* 0x0000a4000020f000 */
[----:B----4-:R-:W-:Y:S05]  /*7ec0*/  @!P0 BRA `(.L_x_172) ;  /* 0x0000000000288947 */ /* 0x010fea0003800000 */
[----:B------:R-:W4:Y:S02]  /*7ed0*/  LDC R5, c[0x0][0x634] ;  /* 0x00018d00ff057b82 */ /* 0x000f240000000800 */
[----:B----4-:R-:W-:-:S05]  /*7ee0*/  IADD3 R21, P0, R2, R5, RZ ;  /* 0x0000000502157210 */ /* 0x010fca0007f1e0ff */
[----:B---3--:R-:W-:-:S04]  /*7ef0*/  IMAD.X R25, RZ, RZ, R3, P0 ;  /* 0x000000ffff197224 */ /* 0x008fc800000e0603 */
[----:B0-----:R-:W-:-:S04]  /*7f00*/  IMAD.WIDE.U32 R4, R25, R22, RZ ;  /* 0x0000001619047225 */ /* 0x001fc800078e00ff */
[----:B------:R-:W-:-:S04]  /*7f10*/  IMAD.WIDE.U32 R18, P0, R21, R23, R4 ;  /* 0x0000001715127225 */ /* 0x000fc80007800004 */
[----:B------:R-:W-:-:S04]  /*7f20*/  IMAD.WIDE.U32 R4, R21, R22, RZ ;  /* 0x0000001615047225 */ /* 0x000fc800078e00ff */
[----:B------:R-:W-:Y:S01]  /*7f30*/  IMAD.X R21, RZ, RZ, RZ, P0 ;  /* 0x000000ffff157224 */ /* 0x000fe200000e06ff */
[----:B------:R-:W-:Y:S01]  /*7f40*/  IADD3 RZ, P0, R5, R18, RZ ;  /* 0x0000001205ff7210 */ /* 0x000fe20007f1e0ff */
[----:B------:R-:W-:-:S04]  /*7f50*/  IMAD.MOV.U32 R20, RZ, RZ, R19 ;  /* 0x000000ffff147224 */ /* 0x000fc800078e0013 */
[----:B------:R-:W-:-:S08]  /*7f60*/  IMAD.WIDE.U32.X R20, R25, R23, R20, P0 ;  /* 0x0000001719147225 */ /* 0x000fd000000e0414 */
.L_x_172:
[-CC-:B-1-3--:R-:W-:Y:S01]  /*7f70*/  SHF.R.U64 R24, R20, R6.reuse, R21.reuse ;  /* 0x0000000614187219 */ /* 0x18afe20000001215 */
[----:B------:R-:W1:Y:S01]  /*7f80*/  LDC.64 R34, c[0x0][0x640] ;  /* 0x00019000ff227b82 */ /* 0x000e620000000a00 */
[----:B0-----:R-:W-:Y:S01]  /*7f90*/  SHF.R.U32.HI R4, RZ, R6, R21 ;  /* 0x00000006ff047219 */ /* 0x001fe20000011615 */
[----:B--2---:R-:W-:Y:S01]  /*7fa0*/  IMAD.MOV R29, RZ, RZ, -R29 ;  /* 0x000000ffff1d7224 */ /* 0x004fe200078e0a1d */
[----:B------:R-:W-:Y:S01]  /*7fb0*/  IADD3 R19, P0, RZ, -R24, RZ ;  /* 0x80000018ff137210 */ /* 0x000fe20007f1e0ff */
[----:B------:R-:W-:Y:S01]  /*7fc0*/  ULDC UR6, c[0x0][0x154] ;  /* 0x0000550000067ab9 */ /* 0x000fe20000000800 */
[----:B------:R-:W-:Y:S02]  /*7fd0*/  IMAD.MOV.U32 R21, RZ, RZ, 0x1 ;  /* 0x00000001ff157424 */ /* 0x000fe400078e00ff */
[----:B------:R-:W-:Y:S01]  /*7fe0*/  IMAD R29, R31, R29, R28 ;  /* 0x0000001d1f1d7224 */ /* 0x000fe200078e021c */
[----:B------:R-:W0:Y:S01]  /*7ff0*/  LDC R18, c[0x0][0x618] ;  /* 0x00018600ff127b82 */ /* 0x000e220000000800 */
[----:B------:R-:W-:-:S04]  /*8000*/  IMAD.X R5, RZ, RZ, ~R4, P0 ;  /* 0x000000ffff057224 */ /* 0x000fc800000e0e04 */
[-C--:B------:R-:W-:Y:S02]  /*8010*/  IMAD R6, R5, R26.reuse, RZ ;  /* 0x0000001a05067224 */ /* 0x080fe400078e02ff */
[C---:B------:R-:W-:Y:S01]  /*8020*/  IMAD.WIDE.U32 R4, R19.reuse, R26, R2 ;  /* 0x0000001a13047225 */ /* 0x040fe200078e0002 */
[----:B------:R-:W2:Y:S03]  /*8030*/  LDC R20, c[0x0][0x608] ;  /* 0x00018200ff147b82 */ /* 0x000ea60000000800 */
[----:B------:R-:W-:Y:S01]  /*8040*/  IMAD R19, R19, R27, R6 ;  /* 0x0000001b13137224 */ /* 0x000fe200078e0206 */
[----:B------:R-:W-:-:S03]  /*8050*/  I2FP.F32.U32 R6, R30 ;  /* 0x0000001e00067245 */ /* 0x000fc60000201000 */
[----:B------:R-:W-:Y:S01]  /*8060*/  IMAD.IADD R5, R5, 0x1, R19 ;  /* 0x0000000105057824 */ /* 0x000fe200078e0213 */
[----:B------:R-:W3:Y:S01]  /*8070*/  LDC R32, c[0x0][0x658] ;  /* 0x00019600ff207b82 */ /* 0x000ee20000000800 */
[----:B-1----:R-:W-:Y:S01]  /*8080*/  ISETP.NE.U32.AND P0, PT, R34, RZ, PT ;  /* 0x000000ff2200720c */ /* 0x002fe20003f05070 */
[----:B------:R-:W-:-:S03]  /*8090*/  IMAD.MOV.U32 R19, RZ, RZ, -0x1 ;  /* 0xffffffffff137424 */ /* 0x000fc600078e00ff */
[----:B------:R-:W-:-:S03]  /*80a0*/  ISETP.NE.AND.EX P0, PT, R35, RZ, PT, P0 ;  /* 0x000000ff2300720c */ /* 0x000fc60003f05300 */
[----:B------:R-:W1:Y:S01]  /*80b0*/  LDC R27, c[0x0][0x148] ;  /* 0x00005200ff1b7b82 */ /* 0x000e620000000800 */
[-CC-:B0-----:R-:W-:Y:S02]  /*80c0*/  SHF.R.U64 R22, R4, R18.reuse, R5.reuse ;  /* 0x0000001204167219 */ /* 0x181fe40000001205 */
[----:B------:R-:W-:Y:S01]  /*80d0*/  SHF.R.U32.HI R5, RZ, R18, R5 ;  /* 0x00000012ff057219 */ /* 0x000fe20000011605 */
[----:B------:R-:W-:-:S04]  /*80e0*/  FMUL R18, R6, UR6 ;  /* 0x0000000606127c20 */ /* 0x000fc80008400000 */
[----:B------:R-:W0:Y:S01]  /*80f0*/  LDC R28, c[0x0][0x600] ;  /* 0x00018000ff1c7b82 */ /* 0x000e220000000800 */
[----:B------:R4:W0:Y:S01]  /*8100*/  F2I.U32.TRUNC.NTZ R25, R18 ;  /* 0x0000001200197305 */ /* 0x000822000020f000 */
[-CC-:B--2---:R-:W-:Y:S02]  /*8110*/  SHF.R.U64 R6, R22, R20.reuse, R5.reuse ;  /* 0x0000001416067219 */ /* 0x184fe40000001205 */
[----:B------:R-:W-:-:S04]  /*8120*/  SHF.R.U32.HI R5, RZ, R20, R5 ;  /* 0x00000014ff057219 */ /* 0x000fc80000011605 */
[----:B------:R-:W2:Y:S01]  /*8130*/  LDC R33, c[0x0][0x648] ;  /* 0x00019200ff217b82 */ /* 0x000ea20000000800 */
[-CC-:B---3--:R-:W-:Y:S02]  /*8140*/  SHF.R.U64 R26, R6, R32.reuse, R5.reuse ;  /* 0x00000020061a7219 */ /* 0x188fe40000001205 */
[-C--:B------:R-:W-:Y:S02]  /*8150*/  SHF.L.U32 R19, R19, R32.reuse, RZ ;  /* 0x0000002013137219 */ /* 0x080fe400000006ff */
[-C--:B------:R-:W-:Y:S01]  /*8160*/  SHF.R.U32.HI R5, RZ, R32.reuse, R5 ;  /* 0x00000020ff057219 */ /* 0x080fe20000011605 */
[----:B------:R-:W-:Y:S01]  /*8170*/  IMAD.MOV.U32 R4, RZ, RZ, R26 ;  /* 0x000000ffff047224 */ /* 0x000fe200078e001a */
[----:B------:R-:W-:Y:S01]  /*8180*/  SHF.L.U32 R32, R21, R32, RZ ;  /* 0x0000002015207219 */ /* 0x000fe200000006ff */
[----:B------:R-:W3:Y:S01]  /*8190*/  LDC R36, c[0x0][0x638] ;  /* 0x00018e00ff247b82 */ /* 0x000ee20000000800 */
[----:B------:R-:W-:-:S07]  /*81a0*/  LOP3.LUT R31, RZ, R19, RZ, 0x33, !PT ;  /* 0x00000013ff1f7212 */ /* 0x000fce00078e33ff */
[----:B------:R-:W0:Y:S01]  /*81b0*/  LDC R37, c[0x0][0x610] ;  /* 0x00018400ff257b82 */ /* 0x000e220000000800 */
[----:B----4-:R-:W-:Y:S05]  /*81c0*/  @!P0 BRA `(.L_x_173) ;  /* 0x0000000000288947 */ /* 0x010fea0003800000 */
[----:B------:R-:W4:Y:S02]  /*81d0*/  LDC R21, c[0x0][0x64c] ;  /* 0x00019300ff157b82 */ /* 0x000f240000000800 */
[----:B----4-:R-:W-:-:S05]  /*81e0*/  IADD3 R21, P0, R26, R21, RZ ;  /* 0x000000151a157210 */ /* 0x010fca0007f1e0ff */
        /* <DEDUP_REMOVED lines=8> */
.L_x_173:
[----:B--2---:R-:W-:Y:S01]  /*8270*/  SHF.R.U64 R4, R4, R33, R5 ;  /* 0x0000002104047219 */ /* 0x004fe20000001205 */
[----:B0-----:R-:W-:Y:S01]  /*8280*/  VIADD R21, R28, 0xffffffff ;  /* 0xffffffff1c157836 */ /* 0x001fe20000000000 */
[----:B------:R-:W-:Y:S01]  /*8290*/  LOP3.LUT R19, R6, R31, RZ, 0xc0, !PT ;  /* 0x0000001f06137212 */ /* 0x000fe200078ec0ff */
[----:B------:R-:W-:Y:S02]  /*82a0*/  IMAD.MOV R25, RZ, RZ, -R25 ;  /* 0x000000ffff197224 */ /* 0x000fe400078e0a19 */
[----:B------:R-:W-:Y:S02]  /*82b0*/  IMAD.MOV R5, RZ, RZ, -R4 ;  /* 0x000000ffff057224 */ /* 0x000fe400078e0a04 */
[----:B------:R-:W-:Y:S01]  /*82c0*/  IMAD R6, R32, R4, R19 ;  /* 0x0000000420067224 */ /* 0x000fe200078e0213 */
[----:B------:R-:W-:Y:S01]  /*82d0*/  LOP3.LUT R19, R22, R21, RZ, 0xc0, !PT ;  /* 0x0000001516137212 */ /* 0x000fe200078ec0ff */
[----:B-1----:R-:W-:Y:S02]  /*82e0*/  @P2 IMAD R29, R27, R25, R30 ;  /* 0x000000191b1d2224 */ /* 0x002fe400078e021e */
[----:B---3--:R-:W-:-:S02]  /*82f0*/  IMAD R4, R5, R36, R26 ;  /* 0x0000002405047224 */ /* 0x008fc400078e021a */
[----:B------:R-:W-:Y:S02]  /*8300*/  IMAD R6, R6, R37, R29 ;  /* 0x0000002506067224 */ /* 0x000fe400078e021d */
[----:B------:R-:W-:Y:S02]  /*8310*/  IMAD R19, R4, R28, R19 ;  /* 0x0000001c04137224 */ /* 0x000fe400078e0213 */
[----:B------:R-:W-:Y:S02]  /*8320*/  IMAD.MOV.U32 R18, RZ, RZ, 0x1 ;  /* 0x00000001ff127424 */ /* 0x000fe400078e00ff */
[----:B------:R-:W-:Y:S01]  /*8330*/  IMAD.MOV.U32 R4, RZ, RZ, R24 ;  /* 0x000000ffff047224 */ /* 0x000fe200078e0018 */
[----:B------:R-:W-:Y:S02]  /*8340*/  SEL R5, R19, R6, !P2 ;  /* 0x0000000613057207 */ /* 0x000fe40005000000 */
[----:B------:R-:W-:-:S07]  /*8350*/  SEL R6, R6, R19, !P2 ;  /* 0x0000001306067207 */ /* 0x000fce0005000000 */
.L_x_171:
[----:B------:R-:W-:Y:S02]  /*8360*/  LOP3.LUT P0, RZ, R18, 0xff, RZ, 0xc0, !PT ;  /* 0x000000ff12ff7812 */ /* 0x000fe4000780c0ff */
[----:B------:R-:W-:-:S11]  /*8370*/  LOP3.LUT R150, R150, 0x1, RZ, 0x3c, !PT ;  /* 0x0000000196967812 */ /* 0x000fd600078e3cff */
[----:B------:R-:W-:Y:S05]  /*8380*/  @P0 BRA `(.L_x_174) ;  /* 0xffffff9000e00947 */ /* 0x000fea000383ffff */
[----:B------:R-:W-:Y:S05]  /*8390*/  EXIT ;  /* 0x000000000000794d */ /* 0x000fea0003800000 */
.L_x_18:
[----:B------:R-:W-:-:S08]  /*83a0*/  ISETP.NE.AND P0, PT, R18, RZ, PT ;  /* 0x000000ff1200720c */ /* 0x000fd00003f05270 */
[----:B--23-5:R-:W0:-:S00]  /*83b0*/  USETMAXREG.DEALLOC.CTAPOOL 0x28 ;  /* 0x00000028000079c8 */ /* 0x02ce0000080e0500 */
[----:B------:R-:W-:Y:S05]  /*83c0*/  @P0 EXIT ;  /* 0x000000000000094d */ /* 0x000fea0003800000 */
[----:B0-----:R-:W-:Y:S01]  /*83d0*/  LOP3.LUT P0, RZ, R20, 0xff, RZ, 0xc0, !PT ;  /* 0x000000ff14ff7812 */ /* 0x001fe2000780c0ff */
[----:B------:R-:W-:Y:S02]  /*83e0*/  IMAD.MOV.U32 R12, RZ, RZ, 0x1 ;  /* 0x00000001ff0c7424 */ /* 0x000fe400078e00ff */
[----:B------:R-:W-:-:S10]  /*83f0*/  IMAD.MOV.U32 R15, RZ, RZ, RZ ;  /* 0x000000ffff0f7224 */ /* 0x000fd400078e00ff */
[----:B------:R-:W-:Y:S05]  /*8400*/  @!P0 BRA `(.L_x_175) ;  /* 0x0000000c00748947 */ /* 0x000fea0003800000 */
[----:B------:R-:W0:Y:S01]  /*8410*/  S2UR UR9, SR_CgaCtaId ;  /* 0x00000000000979c3 */ /* 0x000e220000008800 */
[----:B------:R-:W-:Y:S01]  /*8420*/  ULDC UR5, c[0x0][0x658] ;  /* 0x0001960000057ab9 */ /* 0x000fe20000000800 */
[----:B------:R-:W-:Y:S01]  /*8430*/  UMOV UR10, 0xffffffff ;  /* 0xffffffff000a7882 */ /* 0x000fe20000000000 */
[----:B------:R-:W-:Y:S01]  /*8440*/  UMOV UR15, 0x1 ;  /* 0x00000001000f7882 */ /* 0x000fe20000000000 */
[----:B------:R-:W-:Y:S01]  /*8450*/  USHF.L.U32 UR10, UR10, UR5, URZ ;  /* 0x000000050a0a7299 */ /* 0x000fe2000800063f */
[----:B------:R-:W-:Y:S01]  /*8460*/  LOP3.LUT P0, RZ, R11, 0x1f, RZ, 0xc0, !PT ;  /* 0x0000001f0bff7812 */ /* 0x000fe2000780c0ff */
[----:B------:R-:W-:Y:S01]  /*8470*/  BSSY B0, `(.L_x_175) ;  /* 0x00000d6000007945 */ /* 0x000fe20003800000 */
[C---:B------:R-:W-:Y:S01]  /*8480*/  ISETP.NE.AND P3, PT, R10.reuse, RZ, PT ;  /* 0x000000ff0a00720c */ /* 0x040fe20003f65270 */
[----:B------:R-:W-:Y:S01]  /*8490*/  ULOP3.LUT UR14, URZ, UR10, URZ, 0x33, !UPT ;  /* 0x0000000a3f0e7292 */ /* 0x000fe2000f8e333f */
[----:B------:R-:W-:Y:S01]  /*84a0*/  ISETP.NE.OR P0, PT, R10, RZ, !P0 ;  /* 0x000000ff0a00720c */ /* 0x000fe20004705670 */
[----:B------:R-:W-:Y:S01]  /*84b0*/  IMAD.MOV.U32 R14, RZ, RZ, 0x1 ;  /* 0x00000001ff0e7424 */ /* 0x000fe200078e00ff */
[----:B------:R-:W-:Y:S01]  /*84c0*/  LOP3.LUT R13, R7, 0x2, RZ, 0xfc, !PT ;  /* 0x00000002070d7812 */ /* 0x000fe200078efcff */
[----:B------:R-:W-:Y:S01]  /*84d0*/  IMAD.MOV.U32 R12, RZ, RZ, 0x1 ;  /* 0x00000001ff0c7424 */ /* 0x000fe200078e00ff */
[----:B------:R-:W-:Y:S01]  /*84e0*/  ULDC UR4, c[0x0][0x600] ;  /* 0x0001800000047ab9 */ /* 0x000fe20000000800 */
[----:B------:R-:W-:Y:S01]  /*84f0*/  IMAD.MOV.U32 R15, RZ, RZ, RZ ;  /* 0x000000ffff0f7224 */ /* 0x000fe200078e00ff */
[----:B------:R-:W-:Y:S01]  /*8500*/  UMOV UR20, 0x1111 ;  /* 0x0000111100147882 */ /* 0x000fe20000000000 */
[----:B------:R-:W-:-:S02]  /*8510*/  USHF.L.U32 UR5, UR15, UR5, URZ ;  /* 0x000000050f057299 */ /* 0x000fc4000800063f */
[----:B------:R-:W-:Y:S02]  /*8520*/  UIADD3 UR25, UR13, 0x1, URZ ;  /* 0x000000010d197890 */ /* 0x000fe4000fffe03f */
[----:B------:R-:W-:Y:S01]  /*8530*/  UIADD3 UR4, UR4, -0x1, URZ ;  /* 0xffffffff04047890 */ /* 0x000fe2000fffe03f */
[----:B------:R-:W-:Y:S01]  /*8540*/  ULDC.64 UR28, c[0x0][0x198] ;  /* 0x00006600001c7ab9 */ /* 0x000fe20000000a00 */
[----:B0-----:R-:W-:Y:S02]  /*8550*/  USHF.R.U32.HI UR26, URZ, 0x2, UR9 ;  /* 0x000000023f1a7899 */ /* 0x001fe40008011609 */
[----:B------:R-:W-:Y:S02]  /*8560*/  ULOP3.LUT UR8, UR9, 0x3, URZ, 0xc0, !UPT ;  /* 0x0000000309087892 */ /* 0x000fe4000f8ec03f */
[----:B------:R-:W-:Y:S02]  /*8570*/  USHF.L.U32 UR6, UR9, 0x5, URZ ;  /* 0x0000000509067899 */ /* 0x000fe4000800063f */
[----:B------:R-:W-:-:S02]  /*8580*/  USHF.L.U32 UR7, UR9, 0xc, URZ ;  /* 0x0000000c09077899 */ /* 0x000fc4000800063f */
[----:B------:R-:W-:Y:S02]  /*8590*/  ULOP3.LUT UR9, UR9, 0xfffffffc, URZ, 0xc0, !UPT ;  /* 0xfffffffc09097892 */ /* 0x000fe4000f8ec03f */
[----:B------:R-:W-:Y:S02]  /*85a0*/  UISETP.GT.U32.AND UP0, UPT, UR8, 0xffff, UPT ;  /* 0x0000ffff0800788c */ /* 0x000fe4000bf04070 */
[----:B------:R-:W-:Y:S02]  /*85b0*/  ULOP3.LUT UR11, UR9, 0x1, URZ, 0xfc, !UPT ;  /* 0x00000001090b7892 */ /* 0x000fe4000f8efc3f */
[----:B------:R-:W-:Y:S02]  /*85c0*/  ULOP3.LUT UR12, UR9, 0x2, URZ, 0xfc, !UPT ;  /* 0x00000002090c7892 */ /* 0x000fe4000f8efc3f */
[----:B------:R-:W-:Y:S02]  /*85d0*/  USHF.L.U32 UR10, UR15, UR9, URZ ;  /* 0x000000090f0a7299 */ /* 0x000fe4000800063f */
[----:B------:R-:W-:-:S02]  /*85e0*/  ULOP3.LUT UR9, UR9, 0x3, URZ, 0xfc, !UPT ;  /* 0x0000000309097892 */ /* 0x000fc4000f8efc3f */
[----:B------:R-:W-:Y:S02]  /*85f0*/  USHF.L.U32 UR11, UR15, UR11, URZ ;  /* 0x0000000b0f0b7299 */ /* 0x000fe4000800063f */
[----:B------:R-:W-:Y:S02]  /*8600*/  USHF.L.U32 UR12, UR15, UR12, URZ ;  /* 0x0000000c0f0c7299 */ /* 0x000fe4000800063f */
[----:B------:R-:W-:Y:S02]  /*8610*/  USEL UR8, UR8, 0xffff, !UP0 ;  /* 0x0000ffff08087887 */ /* 0x000fe4000c000000 */
[----:B------:R-:W-:Y:S02]  /*8620*/  USHF.L.U32 UR9, UR15, UR9, URZ ;  /* 0x000000090f097299 */ /* 0x000fe4000800063f */
[----:B------:R-:W-:Y:S02]  /*8630*/  ULOP3.LUT UR10, UR12, UR10, UR11, 0xfe, !UPT ;  /* 0x0000000a0c0a7292 */ /* 0x000fe4000f8efe0b */
[----:B------:R-:W-:-:S02]  /*8640*/  ULOP3.LUT UR8, UR8, 0xffff, URZ, 0xc0, !UPT ;  /* 0x0000ffff08087892 */ /* 0x000fc4000f8ec03f */
[----:B------:R-:W-:Y:S02]  /*8650*/  ULOP3.LUT UR6, UR6, 0x60, URZ, 0xc0, !UPT ;  /* 0x0000006006067892 */ /* 0x000fe4000f8ec03f */
[----:B------:R-:W-:Y:S02]  /*8660*/  ULOP3.LUT UR7, UR7, 0x3000, URZ, 0xc0, !UPT ;  /* 0x0000300007077892 */ /* 0x000fe4000f8ec03f */
[----:B------:R-:W-:Y:S02]  /*8670*/  ULOP3.LUT UR15, UR10, UR9, URZ, 0xfc, !UPT ;  /* 0x000000090a0f7292 */ /* 0x000fe4000f8efc3f */
[----:B------:R-:W-:-:S12]  /*8680*/  USHF.L.U32 UR20, UR20, UR8, URZ ;  /* 0x0000000814147299 */ /* 0x000fd8000800063f */
.L_x_187:
[----:B------:R-:W-:-:S03]  /*8690*/  UMOV UR8, 0xffffffff ;  /* 0xffffffff00087882 */ /* 0x000fc60000000000 */
[----:B------:R-:W-:Y:S05]  /*86a0*/  BRA.DIV UR8, `(.L_x_176) ;  /* 0x0000001208a07947 */ /* 0x000fea000b800000 */
[----:B------:R-:W-:-:S13]  /*86b0*/  ELECT P1, URZ, PT ;  /* 0x00000000003f782f */ /* 0x000fda0003820000 */
.L_x_205:
[----:B------:R-:W0:Y:S01]  /*86c0*/  LDC R10, c[0x0][0x28c] ;  /* 0x0000a300ff0a7b82 */ /* 0x000e220000000800 */
[----:B------:R-:W-:Y:S01]  /*86d0*/  BSSY B1, `(.L_x_177) ;  /* 0x000003c000017945 */ /* 0x000fe20003800000 */
[----:B0-----:R-:W-:-:S13]  /*86e0*/  ISETP.LT.OR P1, PT, R10, 0x1, !P1 ;  /* 0x000000010a00780c */ /* 0x001fda0004f21670 */
[----:B------:R-:W-:Y:S05]  /*86f0*/  @P1 BRA `(.L_x_178) ;  /* 0x0000000000e41947 */ /* 0x000fea0003800000 */
[----:B------:R-:W-:Y:S01]  /*8700*/  LEA R10, R6, UR26, 0x2 ;  /* 0x0000001a060a7c11 */ /* 0x000fe2000f8e10ff */
[----:B------:R-:W-:Y:S01]  /*8710*/  IMAD.MOV.U32 R18, RZ, RZ, RZ ;  /* 0x000000ffff127224 */ /* 0x000fe200078e00ff */
[----:B------:R-:W-:Y:S01]  /*8720*/  LEA R16, R5, UR6, 0x7 ;  /* 0x0000000605107c11 */ /* 0x000fe2000f8e38ff */
[----:B------:R-:W-:Y:S02]  /*8730*/  IMAD.U32 R20, RZ, RZ, UR25 ;  /* 0x00000019ff147e24 */ /* 0x000fe4000f8e00ff */
[----:B------:R-:W-:Y:S02]  /*8740*/  IMAD.MOV.U32 R5, RZ, RZ, R12 ;  /* 0x000000ffff057224 */ /* 0x000fe400078e000c */
[----:B------:R-:W-:Y:S02]  /*8750*/  IMAD.MOV.U32 R6, RZ, RZ, R15 ;  /* 0x000000ffff067224 */ /* 0x000fe400078e000f */
[----:B------:R-:W-:-:S07]  /*8760*/  IMAD.SHL.U32 R17, R10, 0x10, RZ ;  /* 0x000000100a117824 */ /* 0x000fce00078e00ff */
.L_x_182:
[----:B------:R-:W0:Y:S01]  /*8770*/  S2R R11, SR_CgaCtaId ;  /* 0x00000000000b7919 */ /* 0x000e220000008800 */
[----:B------:R-:W-:-:S04]  /*8780*/  MOV R10, 0x400 ;  /* 0x00000400000a7802 */ /* 0x000fc80000000f00 */
[----:B0-----:R-:W-:Y:S02]  /*8790*/  LEA R21, R11, R10, 0x18 ;  /* 0x0000000a0b157211 */ /* 0x001fe400078ec0ff */
[----:B------:R-:W-:Y:S01]  /*87a0*/  SHF.L.U32 R10, R5, 0x1f, RZ ;  /* 0x0000001f050a7819 */ /* 0x000fe200000006ff */
[----:B------:R-:W0:Y:S02]  /*87b0*/  @!P3 LDC R11, c[0x0][0x500] ;  /* 0x00014000ff0bbb82 */ /* 0x000e240000000800 */
[----:B------:R-:W-:-:S04]  /*87c0*/  IMAD R19, R6, 0x8, R21 ;  /* 0x0000000806137824 */ /* 0x000fc800078e0215 */
[----:B------:R-:W1:Y:S02]  /*87d0*/  SYNCS.PHASECHK.TRANS64.TRYWAIT P1, [R19+URZ+0x48], R10 ;  /* 0x0000480a130075a7 */ /* 0x000e64000802017f */
[----:B-1----:R-:W-:Y:S05]  /*87e0*/  @!P1 BRA `(.L_x_179) ;  /* 0x0000001000709947 */ /* 0x002fea0003800000 */
.L_x_206:
[----:B-1----:R-:W-:Y:S01]  /*87f0*/  PRMT R10, R13, 0x9910, RZ ;  /* 0x000099100d0a7816 */ /* 0x002fe200000000ff */
[----:B0-----:R0:W-:Y:S03]  /*8800*/  @!P3 SYNCS.ARRIVE.TRANS64 RZ, [R19+URZ], R11 ;  /* 0x0000000b13ffb9a7 */ /* 0x0011e6000800003f */
[----:B------:R-:W-:-:S13]  /*8810*/  ISETP.NE.AND P1, PT, R10, 0x2, PT ;  /* 0x000000020a00780c */ /* 0x000fda0003f25270 */
[----:B0-----:R-:W-:Y:S05]  /*8820*/  @P1 BRA `(.L_x_180) ;  /* 0x0000000000041947 */ /* 0x001fea0003800000 */
[----:B------:R-:W-:Y:S01]  /*8830*/  BPT.TRAP 0x1 ;  /* 0x000000040000795c */ /* 0x000fe20000300000 */
.L_x_180:
[----:B------:R-:W-:Y:S05]  /*8840*/  @P0 BRA `(.L_x_181) ;  /* 0x0000000000040947 */ /* 0x000fea0003800000 */
[----:B------:R-:W-:Y:S01]  /*8850*/  BPT.TRAP 0x1 ;  /* 0x000000040000795c */ /* 0x000fe20000300000 */
.L_x_181:
[----:B------:R-:W-:Y:S01]  /*8860*/  LEA R10, R6, UR26, 0x2 ;  /* 0x0000001a060a7c11 */ /* 0x000fe2000f8e10ff */
[----:B------:R-:W-:Y:S01]  /*8870*/  VIADD R20, R20, 0xffffffff ;  /* 0xffffffff14147836 */ /* 0x000fe20000000000 */
[----:B------:R-:W-:Y:S01]  /*8880*/  R2UR UR11, R6 ;  /* 0x00000000060b72ca */ /* 0x000fe200000e0000 */
[----:B------:R-:W-:Y:S01]  /*8890*/  UIADD3 UR16, UP0, UR28, 0xf0, URZ ;  /* 0x000000f01c107890 */ /* 0x000fe2000ff1e03f */
[----:B------:R-:W-:Y:S01]  /*88a0*/  R2UR UR22, R21 ;  /* 0x00000000151672ca */ /* 0x000fe200000e0000 */
[----:B------:R-:W-:Y:S01]  /*88b0*/  IMAD.U32 R10, R10, 0x800, R21 ;  /* 0x000008000a0a7824 */ /* 0x000fe200078e0015 */
[----:B------:R-:W-:Y:S01]  /*88c0*/  R2UR UR23, R17 ;  /* 0x00000000111772ca */ /* 0x000fe200000e0000 */
[----:B------:R-:W-:Y:S01]  /*88d0*/  UIADD3 UR30, UP1, UR28, 0x1f0, URZ ;  /* 0x000001f01c1e7890 */ /* 0x000fe2000ff3e03f */
[----:B------:R-:W-:Y:S01]  /*88e0*/  R2UR UR9, R19 ;  /* 0x00000000130972ca */ /* 0x000fe200000e0000 */
[----:B------:R-:W-:Y:S01]  /*88f0*/  UIADD3.X UR17, URZ, UR29, URZ, UP0, !UPT ;  /* 0x0000001d3f117290 */ /* 0x000fe200087fe43f */
[----:B------:R-:W-:Y:S01]  /*8900*/  R2UR UR8, R10 ;  /* 0x000000000a0872ca */ /* 0x000fe200000e0000 */
[----:B------:R-:W-:Y:S01]  /*8910*/  UPRMT UR21, URZ, 0x5410, UR20 ;  /* 0x000054103f157896 */ /* 0x000fe20008000014 */
[----:B------:R-:W-:Y:S01]  /*8920*/  R2UR UR10, R18 ;  /* 0x00000000120a72ca */ /* 0x000fe200000e0000 */
[----:B------:R-:W-:Y:S01]  /*8930*/  VIADD R6, R6, 0x1 ;  /* 0x0000000106067836 */ /* 0x000fe20000000000 */
[----:B------:R-:W-:Y:S01]  /*8940*/  R2UR UR12, R4 ;  /* 0x00000000040c72ca */ /* 0x000fe200000e0000 */
[----:B------:R-:W-:Y:S01]  /*8950*/  ULEA UR11, UR11, UR7, 0xe ;  /* 0x000000070b0b7291 */ /* 0x000fe2000f8e703f */
[----:B------:R-:W-:Y:S01]  /*8960*/  R2UR UR24, R16 ;  /* 0x00000000101872ca */ /* 0x000fe200000e0000 */
[----:B------:R-:W-:Y:S01]  /*8970*/  UPRMT UR27, URZ, 0x5410, UR15 ;  /* 0x000054103f1b7896 */ /* 0x000fe2000800000f */
[----:B------:R-:W-:Y:S01]  /*8980*/  ISETP.GT.AND P4, PT, R20, 0x1, PT ;  /* 0x000000011400780c */ /* 0x000fe20003f84270 */
[----:B------:R-:W-:Y:S01]  /*8990*/  UIADD3 UR22, UR22, 0x12180, UR11 ;  /* 0x0001218016167890 */ /* 0x000fe2000fffe00b */
[----:B------:R-:W-:Y:S01]  /*89a0*/  ISETP.NE.AND P1, PT, R6, 0x9, PT ;  /* 0x000000090600780c */ /* 0x000fe20003f25270 */
[----:B------:R-:W-:Y:S01]  /*89b0*/  UIADD3.X UR31, URZ, UR29, URZ, UP1, !UPT ;  /* 0x0000001d3f1f7290 */ /* 0x000fe20008ffe43f */
[----:B------:R-:W-:Y:S01]  /*89c0*/  VIADD R18, R18, 0x80 ;  /* 0x0000008012127836 */ /* 0x000fe20000000000 */
[----:B------:R-:W-:Y:S01]  /*89d0*/  UIADD3 UR8, UR8, 0x180, URZ ;  /* 0x0000018008087890 */ /* 0x000fe2000fffe03f */
[----:B------:R-:W-:Y:S01]  /*89e0*/  SEL R10, RZ, 0x1, P1 ;  /* 0x00000001ff0a7807 */ /* 0x000fe20000800000 */
[----:B------:R-:W-:Y:S01]  /*89f0*/  UMOV UR18, 0x0 ;  /* 0x0000000000127882 */ /* 0x000fe20000000000 */
[----:B------:R-:W-:Y:S01]  /*8a00*/  UMOV UR19, 0x10000000 ;  /* 0x1000000000137882 */ /* 0x000fe20000000000 */
[----:B------:R-:W-:Y:S01]  /*8a10*/  UMOV UR11, UR23 ;  /* 0x00000017000b7c82 */ /* 0x000fe20008000000 */
[----:B------:R-:W-:-:S02]  /*8a20*/  LOP3.LUT R5, R5, R10, RZ, 0x3c, !PT ;  /* 0x0000000a05057212 */ /* 0x000fc400078e3cff */
[----:B------:R-:W-:Y:S02]  /*8a30*/  SEL R6, R6, RZ, P1 ;  /* 0x000000ff06067207 */ /* 0x000fe40000800000 */
[----:B------:R0:W-:Y:S02]  /*8a40*/  UTMALDG.3D.MULTICAST [UR8], [UR16], UR21, desc[UR18] ;  /* 0x00001208100073b4 */ /* 0x0001e40008011815 */
[----:B0-----:R-:W-:Y:S01]  /*8a50*/  UMOV UR8, UR22 ;  /* 0x0000001600087c82 */ /* 0x001fe20008000000 */
[----:B------:R-:W-:Y:S02]  /*8a60*/  UMOV UR11, UR24 ;  /* 0x00000018000b7c82 */ /* 0x000fe40008000000 */
[----:B------:R0:W-:Y:S02]  /*8a70*/  UTMALDG.3D.MULTICAST [UR8], [UR30], UR27, desc[UR18] ;  /* 0x000012081e0073b4 */ /* 0x0001e4000801181b */
[----:B0-----:R-:W-:Y:S05]  /*8a80*/  @P4 BRA `(.L_x_182) ;  /* 0xfffffffc00384947 */ /* 0x001fea000383ffff */
.L_x_178:
[----:B------:R-:W-:Y:S05]  /*8a90*/  BSYNC B1 ;  /* 0x0000000000017941 */ /* 0x000fea0003800000 */
.L_x_177:
[----:B------:R-:W-:Y:S01]  /*8aa0*/  LOP3.LUT P5, RZ, R14, 0xff, RZ, 0xc0, !PT ;  /* 0x000000ff0eff7812 */ /* 0x000fe200078ac0ff */
[----:B------:R-:W-:Y:S01]  /*8ab0*/  VIADD R6, R15, UR13 ;  /* 0x0000000d0f067c36 */ /* 0x000fe20008000000 */
[----:B------:R-:W-:Y:S01]  /*8ac0*/  ULDC.64 UR8, c[0x0][0x650] ;  /* 0x0001940000087ab9 */ /* 0x000fe20000000a00 */
[----:B------:R-:W-:Y:S01]  /*8ad0*/  IMAD.U32 R11, RZ, RZ, UR13 ;  /* 0x0000000dff0b7e24 */ /* 0x000fe2000f8e00ff */
[----:B------:R-:W-:Y:S01]  /*8ae0*/  UISETP.GE.U32.AND UP0, UPT, UR13, 0x9, UPT ;  /* 0x000000090d00788c */ /* 0x000fe2000bf06070 */
[----:B------:R-:W-:Y:S01]  /*8af0*/  BSSY B1, `(.L_x_183) ;  /* 0x000006b000017945 */ /* 0x000fe20003800000 */
[----:B------:R-:W-:Y:S02]  /*8b00*/  ISETP.GT.U32.AND P1, PT, R6, 0x8, PT ;  /* 0x000000080600780c */ /* 0x000fe40003f24070 */
[----:B------:R-:W-:Y:S02]  /*8b10*/  PRMT R14, RZ, 0x7610, R14 ;  /* 0x00007610ff0e7816 */ /* 0x000fe4000000000e */
[----:B------:R-:W-:-:S02]  /*8b20*/  ISETP.LT.U32.AND P1, PT, R11, 0x9, P1 ;  /* 0x000000090b00780c */ /* 0x000fc40000f21070 */
[----:B------:R-:W-:Y:S01]  /*8b30*/  PLOP3.LUT P4, PT, PT, PT, UP0, 0x80, 0x0 ;  /* 0x000000000000781c */ /* 0x000fe20003f8f008 */
[----:B------:R-:W0:Y:S01]  /*8b40*/  @P5 S2R R5, SR_CgaCtaId ;  /* 0x0000000000055919 */ /* 0x000e220000008800 */
[----:B------:R-:W-:-:S04]  /*8b50*/  @P5 MOV R4, 0x400 ;  /* 0x0000040000045802 */ /* 0x000fc80000000f00 */
[----:B0-----:R-:W-:Y:S01]  /*8b60*/  @P5 LEA R10, R5, R4, 0x18 ;  /* 0x00000004050a5211 */ /* 0x001fe200078ec0ff */
[----:B------:R-:W-:-:S03]  /*8b70*/  IMAD.WIDE.U32 R4, R6, 0x38e38e39, RZ ;  /* 0x38e38e3906047825 */ /* 0x000fc600078e00ff */
[----:B------:R0:W-:Y:S01]  /*8b80*/  @P5 SYNCS.ARRIVE.TRANS64.A1T0 RZ, [R10+URZ+0xc8], RZ ;  /* 0x0000c8ff0aff59a7 */ /* 0x0001e2000810003f */
[----:B------:R-:W-:Y:S01]  /*8b90*/  IADD3 R2, P5, R2, R8, RZ ;  /* 0x0000000802027210 */ /* 0x000fe20007fbe0ff */
[----:B------:R-:W-:Y:S01]  /*8ba0*/  IMAD.MOV.U32 R4, RZ, RZ, -0x1 ;  /* 0xffffffffff047424 */ /* 0x000fe200078e00ff */
[----:B------:R-:W-:Y:S02]  /*8bb0*/  SHF.R.U32.HI R11, RZ, 0x1, R5 ;  /* 0x00000001ff0b7819 */ /* 0x000fe40000011605 */
[----:B------:R-:W-:Y:S01]  /*8bc0*/  SEL R5, RZ, 0x1, !P1 ;  /* 0x00000001ff057807 */ /* 0x000fe20004800000 */
[----:B------:R-:W-:Y:S01]  /*8bd0*/  IMAD.X R3, R3, 0x1, R0, P5 ;  /* 0x0000000103037824 */ /* 0x000fe200028e0600 */
[----:B------:R-:W-:Y:S01]  /*8be0*/  ISETP.GE.U32.AND P1, PT, R2, UR8, PT ;  /* 0x0000000802007c0c */ /* 0x000fe2000bf26070 */
[----:B------:R-:W-:Y:S01]  /*8bf0*/  IMAD R15, R11, -0x9, R6 ;  /* 0xfffffff70b0f7824 */ /* 0x000fe200078e0206 */
[----:B------:R-:W-:Y:S01]  /*8c00*/  LOP3.LUT R12, R12, R5, RZ, 0x3c, !PT ;  /* 0x000000050c0c7212 */ /* 0x000fe200078e3cff */
[----:B------:R-:W-:Y:S01]  /*8c10*/  IMAD.MOV.U32 R6, RZ, RZ, -0x1 ;  /* 0xffffffffff067424 */ /* 0x000fe200078e00ff */
[----:B------:R-:W-:Y:S01]  /*8c20*/  ISETP.GE.U32.AND.EX P1, PT, R3, UR9, PT, P1 ;  /* 0x0000000903007c0c */ /* 0x000fe2000bf26110 */
[----:B------:R-:W-:Y:S01]  /*8c30*/  IMAD.MOV.U32 R5, RZ, RZ, -0x1 ;  /* 0xffffffffff057424 */ /* 0x000fe200078e00ff */
[----:B------:R-:W-:-:S02]  /*8c40*/  @P4 LOP3.LUT R12, R12, 0x1, R11, 0x78, !PT ;  /* 0x000000010c0c4812 */ /* 0x000fc400078e780b */
[----:B0-----:R-:W-:-:S09]  /*8c50*/  PRMT R10, RZ, 0x7610, R10 ;  /* 0x00007610ff0a7816 */ /* 0x001fd2000000000a */
[----:B------:R-:W-:Y:S05]  /*8c60*/  @P1 BRA `(.L_x_184) ;  /* 0x00000004004c1947 */ /* 0x000fea0003800000 */
[----:B------:R-:W0:Y:S01]  /*8c70*/  S2R R17, SR_CTAID.X ;  /* 0x0000000000117919 */ /* 0x000e220000002500 */
[----:B------:R-:W-:Y:S01]  /*8c80*/  ULDC.64 UR8, c[0x0][0x628] ;  /* 0x00018a0000087ab9 */ /* 0x000fe20000000a00 */
[----:B------:R-:W1:Y:S01]  /*8c90*/  LDC R18, c[0x0][0x144] ;  /* 0x00005100ff127b82 */ /* 0x000e620000000800 */
[----:B------:R-:W-:Y:S01]  /*8ca0*/  ISETP.NE.U32.AND P1, PT, RZ, UR8, PT ;  /* 0x00000008ff007c0c */ /* 0x000fe2000bf25070 */
[----:B------:R-:W2:Y:S01]  /*8cb0*/  S2R R6, SR_CTAID.Y ;  /* 0x0000000000067919 */ /* 0x000ea20000002600 */
[----:B------:R-:W-:Y:S01]  /*8cc0*/  ULDC UR10, c[0x0][0x150] ;  /* 0x00005400000a7ab9 */ /* 0x000fe20000000800 */
[----:B------:R-:W-:Y:S01]  /*8cd0*/  ULDC UR11, c[0x0][0x630] ;  /* 0x00018c00000b7ab9 */ /* 0x000fe20000000800 */
[----:B------:R-:W-:Y:S01]  /*8ce0*/  ISETP.NE.AND.EX P1, PT, RZ, UR9, PT, P1 ;  /* 0x00000009ff007c0c */ /* 0x000fe2000bf25310 */
[----:B------:R-:W-:Y:S01]  /*8cf0*/  IMAD.MOV.U32 R4, RZ, RZ, R2 ;  /* 0x000000ffff047224 */ /* 0x000fe200078e0002 */
[----:B0-----:R-:W-:-:S05]  /*8d00*/  I2FP.F32.U32 R5, R17 ;  /* 0x0000001100057245 */ /* 0x001fca0000201000 */
[----:B------:R-:W-:Y:S01]  /*8d10*/  FMUL R20, R5, UR10 ;  /* 0x0000000a05147c20 */ /* 0x000fe20008400000 */
[----:B------:R-:W-:-:S05]  /*8d20*/  IMAD.MOV.U32 R5, RZ, RZ, R3 ;  /* 0x000000ffff057224 */ /* 0x000fca00078e0003 */
[----:B--2---:R-:W-:Y:S05]  /*8d30*/  @!P1 BRA `(.L_x_185) ;  /* 0x0000000000289947 */ /* 0x004fea0003800000 */
[----:B------:R-:W-:Y:S02]  /*8d40*/  ULDC UR10, c[0x0][0x634] ;  /* 0x00018d00000a7ab9 */ /* 0x000fe40000000800 */
[----:B------:R-:W-:-:S05]  /*8d50*/  IADD3 R5, P1, R2, UR10, RZ ;  /* 0x0000000a02057c10 */ /* 0x000fca000ff3e0ff */
[----:B------:R-:W-:-:S04]  /*8d60*/  IMAD.X R19, RZ, RZ, R3, P1 ;  /* 0x000000ffff137224 */ /* 0x000fc800008e0603 */
[----:B------:R-:W-:-:S04]  /*8d70*/  IMAD.WIDE.U32 R10, R19, UR8, RZ ;  /* 0x00000008130a7c25 */ /* 0x000fc8000f8e00ff */
[----:B------:R-:W-:-:S04]  /*8d80*/  IMAD.WIDE.U32 R10, P1, R5, UR9, R10 ;  /* 0x00000009050a7c25 */ /* 0x000fc8000f82000a */
[----:B------:R-:W-:-:S04]  /*8d90*/  IMAD.WIDE.U32 R4, R5, UR8, RZ ;  /* 0x0000000805047c25 */ /* 0x000fc8000f8e00ff */
[----:B------:R-:W-:Y:S01]  /*8da0*/  IMAD.MOV.U32 R4, RZ, RZ, R11 ;  /* 0x000000ffff047224 */ /* 0x000fe200078e000b */
[----:B------:R-:W-:Y:S01]  /*8db0*/  IADD3 RZ, P4, R5, R10, RZ ;  /* 0x0000000a05ff7210 */ /* 0x000fe20007f9e0ff */
[----:B------:R-:W-:-:S04]  /*8dc0*/  IMAD.X R5, RZ, RZ, RZ, P1 ;  /* 0x000000ffff057224 */ /* 0x000fc800008e06ff */
[----:B------:R-:W-:-:S08]  /*8dd0*/  IMAD.WIDE.U32.X R4, R19, UR9, R4, P4 ;  /* 0x0000000913047c25 */ /* 0x000fd0000a0e0404 */
.L_x_185:
[--C-:B------:R-:W-:Y:S01]  /*8de0*/  SHF.R.U64 R16, R4, UR11, R5.reuse ;  /* 0x0000000b04107c19 */ /* 0x100fe20008001205 */
[----:B------:R-:W0:Y:S01]  /*8df0*/  F2I.U32.TRUNC.NTZ R20, R20 ;  /* 0x0000001400147305 */ /* 0x000e22000020f000 */
[----:B------:R-:W-:Y:S01]  /*8e00*/  SHF.R.U32.HI R4, RZ, UR11, R5 ;  /* 0x0000000bff047c19 */ /* 0x000fe20008011605 */
[----:B------:R-:W-:Y:S01]  /*8e10*/  ULDC.64 UR8, c[0x0][0x620] ;  /* 0x0001880000087ab9 */ /* 0x000fe20000000a00 */
[----:B------:R-:W-:Y:S01]  /*8e20*/  IADD3 R11, P1, RZ, -R16, RZ ;  /* 0x80000010ff0b7210 */ /* 0x000fe20007f3e0ff */
[----:B------:R-:W-:Y:S01]  /*8e30*/  ULDC.64 UR10, c[0x0][0x640] ;  /* 0x00019000000a7ab9 */ /* 0x000fe20000000a00 */
[----:B------:R-:W2:Y:S03]  /*8e40*/  LDC R21, c[0x0][0x148] ;  /* 0x00005200ff157b82 */ /* 0x000ea60000000800 */
[----:B------:R-:W-:Y:S01]  /*8e50*/  IMAD.X R4, RZ, RZ, ~R4, P1 ;  /* 0x000000ffff047224 */ /* 0x000fe200008e0e04 */
[----:B------:R-:W-:-:S03]  /*8e60*/  ISETP.NE.U32.AND P1, PT, RZ, UR10, PT ;  /* 0x0000000aff007c0c */ /* 0x000fc6000bf25070 */
[----:B------:R-:W-:Y:S01]  /*8e70*/  IMAD R10, R4, UR8, RZ ;  /* 0x00000008040a7c24 */ /* 0x000fe2000f8e02ff */
[----:B------:R-:W-:Y:S01]  /*8e80*/  ISETP.NE.AND.EX P1, PT, RZ, UR11, PT, P1 ;  /* 0x0000000bff007c0c */ /* 0x000fe2000bf25310 */
[----:B------:R-:W-:Y:S01]  /*8e90*/  IMAD.WIDE.U32 R4, R11, UR8, R2 ;  /* 0x000000080b047c25 */ /* 0x000fe2000f8e0002 */
[----:B------:R-:W-:-:S03]  /*8ea0*/  ULDC UR8, c[0x0][0x618] ;  /* 0x0001860000087ab9 */ /* 0x000fc60000000800 */
[----:B------:R-:W-:Y:S01]  /*8eb0*/  IMAD R11, R11, UR9, R10 ;  /* 0x000000090b0b7c24 */ /* 0x000fe2000f8e020a */
[----:B------:R-:W-:Y:S01]  /*8ec0*/  ULDC UR9, c[0x0][0x154] ;  /* 0x0000550000097ab9 */ /* 0x000fe20000000800 */
[----:B0-----:R-:W-:Y:S02]  /*8ed0*/  IMAD.MOV R10, RZ, RZ, -R20 ;  /* 0x000000ffff0a7224 */ /* 0x001fe400078e0a14 */
[----:B------:R-:W-:Y:S02]  /*8ee0*/  IMAD.IADD R5, R5, 0x1, R11 ;  /* 0x0000000105057824 */ /* 0x000fe400078e020b */
[----:B-1----:R-:W-:Y:S01]  /*8ef0*/  IMAD R17, R18, R10, R17 ;  /* 0x0000000a12117224 */ /* 0x002fe200078e0211 */
[----:B------:R-:W-:Y:S02]  /*8f00*/  I2FP.F32.U32 R10, R6 ;  /* 0x00000006000a7245 */ /* 0x000fe40000201000 */
[--C-:B------:R-:W-:Y:S02]  /*8f10*/  SHF.R.U64 R18, R4, UR8, R5.reuse ;  /* 0x0000000804127c19 */ /* 0x100fe40008001205 */
[----:B------:R-:W-:Y:S01]  /*8f20*/  SHF.R.U32.HI R5, RZ, UR8, R5 ;  /* 0x00000008ff057c19 */ /* 0x000fe20008011605 */
[----:B------:R-:W-:Y:S01]  /*8f30*/  FMUL R10, R10, UR9 ;  /* 0x000000090a0a7c20 */ /* 0x000fe20008400000 */
[----:B------:R-:W-:-:S02]  /*8f40*/  ULDC UR8, c[0x0][0x608] ;  /* 0x0001820000087ab9 */ /* 0x000fc40000000800 */
[--C-:B------:R-:W-:Y:S01]  /*8f50*/  SHF.R.U64 R20, R18, UR8, R5.reuse ;  /* 0x0000000812147c19 */ /* 0x100fe20008001205 */
[----:B------:R0:W1:Y:S01]  /*8f60*/  F2I.U32.TRUNC.NTZ R22, R10 ;  /* 0x0000000a00167305 */ /* 0x000062000020f000 */
[----:B------:R-:W-:Y:S01]  /*8f70*/  SHF.R.U32.HI R5, RZ, UR8, R5 ;  /* 0x00000008ff057c19 */ /* 0x000fe20008011605 */
[----:B------:R-:W-:-:S03]  /*8f80*/  ULDC UR8, c[0x0][0x658] ;  /* 0x0001960000087ab9 */ /* 0x000fc60000000800 */
[--C-:B------:R-:W-:Y:S02]  /*8f90*/  SHF.R.U64 R19, R20, UR8, R5.reuse ;  /* 0x0000000814137c19 */ /* 0x100fe40008001205 */
[----:B------:R-:W-:-:S03]  /*8fa0*/  SHF.R.U32.HI R23, RZ, UR8, R5 ;  /* 0x00000008ff177c19 */ /* 0x000fc60008011605 */
[----:B------:R-:W-:Y:S02]  /*8fb0*/  IMAD.MOV.U32 R4, RZ, RZ, R19 ;  /* 0x000000ffff047224 */ /* 0x000fe400078e0013 */
[----:B------:R-:W-:Y:S01]  /*8fc0*/  IMAD.MOV.U32 R5, RZ, RZ, R23 ;  /* 0x000000ffff057224 */ /* 0x000fe200078e0017 */
[----:B0-----:R-:W-:Y:S06]  /*8fd0*/  @!P1 BRA `(.L_x_186) ;  /* 0x0000000000289947 */ /* 0x001fec0003800000 */
        /* <DEDUP_REMOVED lines=10> */
.L_x_186:
[----:B------:R-:W-:Y:S01]  /*9080*/  ULDC UR8, c[0x0][0x648] ;  /* 0x0001920000087ab9 */ /* 0x000fe20000000800 */
[----:B-1----:R-:W-:Y:S01]  /*9090*/  IMAD.MOV R22, RZ, RZ, -R22 ;  /* 0x000000ffff167224 */ /* 0x002fe200078e0a16 */
[----:B------:R-:W-:Y:S01]  /*90a0*/  SHF.R.U64 R5, R4, UR8, R5 ;  /* 0x0000000804057c19 */ /* 0x000fe20008001205 */
[----:B------:R-:W-:Y:S01]  /*90b0*/  ULDC UR8, c[0x0][0x638] ;  /* 0x00018e0000087ab9 */ /* 0x000fe20000000800 */
[----:B------:R-:W-:Y:S01]  /*90c0*/  LOP3.LUT R4, R20, UR14, RZ, 0xc0, !PT ;  /* 0x0000000e14047c12 */ /* 0x000fe2000f8ec0ff */
[----:B--2---:R-:W-:Y:S01]  /*90d0*/  @P2 IMAD R17, R21, R22, R6 ;  /* 0x0000001615112224 */ /* 0x004fe200078e0206 */
[----:B------:R-:W-:Y:S01]  /*90e0*/  LOP3.LUT R18, R18, UR4, RZ, 0xc0, !PT ;  /* 0x0000000412127c12 */ /* 0x000fe2000f8ec0ff */
[----:B------:R-:W-:Y:S01]  /*90f0*/  IMAD.MOV R6, RZ, RZ, -R5 ;  /* 0x000000ffff067224 */ /* 0x000fe200078e0a05 */
[----:B------:R-:W-:Y:S01]  /*9100*/  ULDC UR9, c[0x0][0x610] ;  /* 0x0001840000097ab9 */ /* 0x000fe20000000800 */
[----:B------:R-:W-:Y:S02]  /*9110*/  IMAD R4, R5, UR5, R4 ;  /* 0x0000000505047c24 */ /* 0x000fe4000f8e0204 */
[----:B------:R-:W-:Y:S01]  /*9120*/  IMAD R19, R6, UR8, R19 ;  /* 0x0000000806137c24 */ /* 0x000fe2000f8e0213 */
[----:B------:R-:W-:Y:S01]  /*9130*/  ULDC UR8, c[0x0][0x600] ;  /* 0x0001800000087ab9 */ /* 0x000fe20000000800 */
[----:B------:R-:W-:-:S02]  /*9140*/  IMAD R17, R4, UR9, R17 ;  /* 0x0000000904117c24 */ /* 0x000fc4000f8e0211 */
[----:B------:R-:W-:Y:S02]  /*9150*/  IMAD R6, R19, UR8, R18 ;  /* 0x0000000813067c24 */ /* 0x000fe4000f8e0212 */
[----:B------:R-:W-:Y:S02]  /*9160*/  IMAD.MOV.U32 R10, RZ, RZ, 0x1 ;  /* 0x00000001ff0a7424 */ /* 0x000fe400078e00ff */
[----:B------:R-:W-:Y:S01]  /*9170*/  IMAD.MOV.U32 R4, RZ, RZ, R16 ;  /* 0x000000ffff047224 */ /* 0x000fe200078e0010 */
[----:B------:R-:W-:Y:S02]  /*9180*/  SEL R5, R6, R17, !P2 ;  /* 0x0000001106057207 */ /* 0x000fe40005000000 */
[----:B------:R-:W-:-:S07]  /*9190*/  SEL R6, R17, R6, !P2 ;  /* 0x0000000611067207 */ /* 0x000fce0005000000 */
.L_x_184:
[----:B------:R-:W-:Y:S05]  /*91a0*/  BSYNC B1 ;  /* 0x0000000000017941 */ /* 0x000fea0003800000 */
.L_x_183:
[----:B------:R-:W-:-:S13]  /*91b0*/  LOP3.LUT P1, RZ, R10, 0xff, RZ, 0xc0, !PT ;  /* 0x000000ff0aff7812 */ /* 0x000fda000782c0ff */
[----:B------:R-:W-:Y:S05]  /*91c0*/  @P1 BRA `(.L_x_187) ;  /* 0xfffffff400301947 */ /* 0x000fea000383ffff */
[----:B------:R-:W-:Y:S05]  /*91d0*/  BSYNC B0 ;  /* 0x0000000000007941 */ /* 0x000fea0003800000 */
.L_x_175:
[----:B------:R-:W-:-:S03]  /*91e0*/  UMOV UR8, 0xffffffff ;  /* 0xffffffff00087882 */ /* 0x000fc60000000000 */
[----:B------:R-:W-:Y:S05]  /*91f0*/  BRA.DIV UR8, `(.L_x_188) ;  /* 0x0000000a08007947 */ /* 0x000fea000b800000 */
[----:B------:R-:W-:-:S13]  /*9200*/  ELECT P0, URZ, PT ;  /* 0x00000000003f782f */ /* 0x000fda0003800000 */
.L_x_209:
[----:B------:R-:W-:Y:S04]  /*9210*/  BSSY B0, `(.L_x_189) ;  /* 0x0000058000007945 */ /* 0x000fe80003800000 */
[----:B------:R-:W-:Y:S05]  /*9220*/  @!P0 BRA `(.L_x_190) ;  /* 0x0000000400588947 */ /* 0x000fea0003800000 */
[----:B------:R-:W-:-:S04]  /*9230*/  LOP3.LUT R7, R7, 0x2, RZ, 0xfc, !PT ;  /* 0x0000000207077812 */ /* 0x000fc800078efcff */
[----:B------:R-:W-:-:S13]  /*9240*/  ISETP.NE.AND P0, PT, R7, 0x3, PT ;  /* 0x000000030700780c */ /* 0x000fda0003f05270 */
[----:B------:R-:W-:Y:S05]  /*9250*/  @!P0 BRA `(.L_x_191) ;  /* 0x0000000000048947 */ /* 0x000fea0003800000 */
[----:B------:R-:W-:Y:S01]  /*9260*/  BPT.TRAP 0x1 ;  /* 0x000000040000795c */ /* 0x000fe20000300000 */
.L_x_191:
[----:B------:R-:W0:Y:S01]  /*9270*/  S2R R3, SR_CgaCtaId ;  /* 0x0000000000037919 */ /* 0x000e220000008800 */
[----:B------:R-:W-:Y:S02]  /*9280*/  MOV R0, 0x400 ;  /* 0x0000040000007802 */ /* 0x000fe40000000f00 */
[----:B------:R-:W-:Y:S02]  /*9290*/  SHF.L.U32 R2, R12, 0x1f, RZ ;  /* 0x0000001f0c027819 */ /* 0x000fe400000006ff */
[----:B0-----:R-:W-:-:S05]  /*92a0*/  LEA R0, R3, R0, 0x18 ;  /* 0x0000000003007211 */ /* 0x001fca00078ec0ff */
[----:B------:R-:W-:-:S04]  /*92b0*/  VIADD R0, R0, 0x48 ;  /* 0x0000004800007836 */ /* 0x000fc80000000000 */
[C---:B------:R-:W-:Y:S02]  /*92c0*/  IMAD R5, R15.reuse, 0x8, R0 ;  /* 0x000000080f057824 */ /* 0x040fe400078e0200 */
[----:B------:R-:W-:Y:S02]  /*92d0*/  VIADD R15, R15, 0x1 ;  /* 0x000000010f0f7836 */ /* 0x000fe40000000000 */
[----:B------:R-:W0:Y:S03]  /*92e0*/  SYNCS.PHASECHK.TRANS64.TRYWAIT P0, [R5+URZ], R2 ;  /* 0x00000002050075a7 */ /* 0x000e26000800017f */
[----:B------:R-:W-:-:S04]  /*92f0*/  ISETP.NE.AND P1, PT, R15, 0x9, PT ;  /* 0x000000090f00780c */ /* 0x000fc80003f25270 */
[----:B------:R-:W-:Y:S02]  /*9300*/  SEL R3, RZ, 0x1, P1 ;  /* 0x00000001ff037807 */ /* 0x000fe40000800000 */
[----:B------:R-:W-:Y:S02]  /*9310*/  SEL R15, R15, RZ, P1 ;  /* 0x000000ff0f0f7207 */ /* 0x000fe40000800000 */
[----:B------:R-:W-:-:S03]  /*9320*/  LOP3.LUT R12, R12, R3, RZ, 0x3c, !PT ;  /* 0x000000030c0c7212 */ /* 0x000fc600078e3cff */
[----:B------:R-:W-:Y:S01]  /*9330*/  IMAD R7, R15, 0x8, R0 ;  /* 0x000000080f077824 */ /* 0x000fe200078e0200 */
[----:B------:R-:W-:Y:S01]  /*9340*/  SHF.L.U32 R4, R12, 0x1f, RZ ;  /* 0x0000001f0c047819 */ /* 0x000fe200000006ff */
[----:B0-----:R-:W-:Y:S06]  /*9350*/  @!P0 BRA `(.L_x_192) ;  /* 0x0000000400cc8947 */ /* 0x001fec0003800000 */
.L_x_210:
[----:B------:R-:W1:Y:S01]  /*9360*/  SYNCS.PHASECHK.TRANS64.TRYWAIT P0, [R7+URZ], R4 ;  /* 0x00000004070075a7 */ /* 0x000e62000800017f */
[----:B0-----:R-:W-:-:S05]  /*9370*/  VIADD R2, R15, 0x1 ;  /* 0x000000010f027836 */ /* 0x001fca0000000000 */
[----:B------:R-:W-:-:S04]  /*9380*/  ISETP.NE.AND P1, PT, R2, 0x9, PT ;  /* 0x000000090200780c */ /* 0x000fc80003f25270 */
[----:B------:R-:W-:Y:S02]  /*9390*/  SEL R3, RZ, 0x1, P1 ;  /* 0x00000001ff037807 */ /* 0x000fe40000800000 */
[----:B------:R-:W-:Y:S02]  /*93a0*/  SEL R9, R2, RZ, P1 ;  /* 0x000000ff02097207 */ /* 0x000fe40000800000 */
[----:B------:R-:W-:-:S03]  /*93b0*/  LOP3.LUT R12, R12, R3, RZ, 0x3c, !PT ;  /* 0x000000030c0c7212 */ /* 0x000fc600078e3cff */
[----:B------:R-:W-:Y:S01]  /*93c0*/  IMAD R6, R9, 0x8, R0 ;  /* 0x0000000809067824 */ /* 0x000fe200078e0200 */
[----:B------:R-:W-:Y:S01]  /*93d0*/  SHF.L.U32 R5, R12, 0x1f, RZ ;  /* 0x0000001f0c057819 */ /* 0x000fe200000006ff */
[----:B-1----:R-:W-:Y:S06]  /*93e0*/  @!P0 BRA `(.L_x_193) ;  /* 0x0000000400bc8947 */ /* 0x002fec0003800000 */
.L_x_211:
[----:B------:R-:W1:Y:S01]  /*93f0*/  SYNCS.PHASECHK.TRANS64.TRYWAIT P0, [R6+URZ], R5 ;  /* 0x00000005060075a7 */ /* 0x000e62000800017f */
[----:B------:R-:W-:-:S05]  /*9400*/  VIADD R2, R9, 0x1 ;  /* 0x0000000109027836 */ /* 0x000fca0000000000 */
[----:B------:R-:W-:-:S04]  /*9410*/  ISETP.NE.AND P1, PT, R2, 0x9, PT ;  /* 0x000000090200780c */ /* 0x000fc80003f25270 */
[----:B------:R-:W-:Y:S02]  /*9420*/  SEL R3, RZ, 0x1, P1 ;  /* 0x00000001ff037807 */ /* 0x000fe40000800000 */
[----:B0-----:R-:W-:Y:S02]  /*9430*/  SEL R7, R2, RZ, P1 ;  /* 0x000000ff02077207 */ /* 0x001fe40000800000 */
[----:B------:R-:W-:-:S03]  /*9440*/  LOP3.LUT R12, R12, R3, RZ, 0x3c, !PT ;  /* 0x000000030c0c7212 */ /* 0x000fc600078e3cff */
[----:B------:R-:W-:Y:S01]  /*9450*/  IMAD R9, R7, 0x8, R0 ;  /* 0x0000000807097824 */ /* 0x000fe200078e0200 */
[----:B------:R-:W-:Y:S01]  /*9460*/  SHF.L.U32 R4, R12, 0x1f, RZ ;  /* 0x0000001f0c047819 */ /* 0x000fe200000006ff */
[----:B-1----:R-:W-:Y:S06]  /*9470*/  @!P0 BRA `(.L_x_194) ;  /* 0x0000000400ac8947 */ /* 0x002fec0003800000 */
.L_x_212:
[----:B------:R-:W1:Y:S01]  /*9480*/  SYNCS.PHASECHK.TRANS64.TRYWAIT P0, [R9+URZ], R4 ;  /* 0x00000004090075a7 */ /* 0x000e62000800017f */
[----:B------:R-:W-:-:S05]  /*9490*/  VIADD R2, R7, 0x1 ;  /* 0x0000000107027836 */ /* 0x000fca0000000000 */
[----:B------:R-:W-:-:S04]  /*94a0*/  ISETP.NE.AND P1, PT, R2, 0x9, PT ;  /* 0x000000090200780c */ /* 0x000fc80003f25270 */
[----:B------:R-:W-:Y:S02]  /*94b0*/  SEL R3, RZ, 0x1, P1 ;  /* 0x00000001ff037807 */ /* 0x000fe40000800000 */
[----:B------:R-:W-:Y:S02]  /*94c0*/  SEL R7, R2, RZ, P1 ;  /* 0x000000ff02077207 */ /* 0x000fe40000800000 */
[----:B------:R-:W-:-:S03]  /*94d0*/  LOP3.LUT R12, R12, R3, RZ, 0x3c, !PT ;  /* 0x000000030c0c7212 */ /* 0x000fc600078e3cff */
[----:B0-----:R-:W-:Y:S01]  /*94e0*/  IMAD R6, R7, 0x8, R0 ;  /* 0x0000000807067824 */ /* 0x001fe200078e0200 */
[----:B------:R-:W-:Y:S01]  /*94f0*/  SHF.L.U32 R5, R12, 0x1f, RZ ;  /* 0x0000001f0c057819 */ /* 0x000fe200000006ff */
[----:B-1----:R-:W-:Y:S06]  /*9500*/  @!P0 BRA `(.L_x_195) ;  /* 0x00000004009c8947 */ /* 0x002fec0003800000 */
.L_x_213:
        /* <DEDUP_REMOVED lines=9> */
.L_x_214:
[----:B------:R-:W1:Y:S01]  /*95a0*/  SYNCS.PHASECHK.TRANS64.TRYWAIT P0, [R9+URZ], R4 ;  /* 0x00000004090075a7 */ /* 0x000e62000800017f */
[----:B------:R-:W-:-:S05]  /*95b0*/  VIADD R2, R7, 0x1 ;  /* 0x0000000107027836 */ /* 0x000fca0000000000 */
[----:B------:R-:W-:-:S04]  /*95c0*/  ISETP.NE.AND P1, PT, R2, 0x9, PT ;  /* 0x000000090200780c */ /* 0x000fc80003f25270 */
[----:B------:R-:W-:Y:S02]  /*95d0*/  SEL R3, RZ, 0x1, P1 ;  /* 0x00000001ff037807 */ /* 0x000fe40000800000 */
[----:B------:R-:W-:Y:S02]  /*95e0*/  SEL R7, R2, RZ, P1 ;  /* 0x000000ff02077207 */ /* 0x000fe40000800000 */
[----:B------:R-:W-:-:S03]  /*95f0*/  LOP3.LUT R12, R12, R3, RZ, 0x3c, !PT ;  /* 0x000000030c0c7212 */ /* 0x000fc600078e3cff */
[----:B------:R-:W-:Y:S01]  /*9600*/  IMAD R8, R7, 0x8, R0 ;  /* 0x0000000807087824 */ /* 0x000fe200078e0200 */
[----:B0-----:R-:W-:Y:S01]  /*9610*/  SHF.L.U32 R5, R12, 0x1f, RZ ;  /* 0x0000001f0c057819 */ /* 0x001fe200000006ff */
[----:B-1----:R-:W-:Y:S06]  /*9620*/  @!P0 BRA `(.L_x_197) ;  /* 0x00000004007c8947 */ /* 0x002fec0003800000 */
.L_x_215:
[----:B------:R-:W1:Y:S01]  /*9630*/  SYNCS.PHASECHK.TRANS64.TRYWAIT P0, [R8+URZ], R5 ;  /* 0x00000005080075a7 */ /* 0x000e62000800017f */
[----:B------:R-:W-:-:S05]  /*9640*/  VIADD R2, R7, 0x1 ;  /* 0x0000000107027836 */ /* 0x000fca0000000000 */
[----:B------:R-:W-:-:S04]  /*9650*/  ISETP.NE.AND P1, PT, R2, 0x9, PT ;  /* 0x000000090200780c */ /* 0x000fc80003f25270 */
[----:B------:R-:W-:Y:S02]  /*9660*/  SEL R3, RZ, 0x1, P1 ;  /* 0x00000001ff037807 */ /* 0x000fe40000800000 */
[----:B------:R-:W-:Y:S02]  /*9670*/  SEL R7, R2, RZ, P1 ;  /* 0x000000ff02077207 */ /* 0x000fe40000800000 */
[----:B0-----:R-:W-:-:S03]  /*9680*/  LOP3.LUT R9, R12, R3, RZ, 0x3c, !PT ;  /* 0x000000030c097212 */ /* 0x001fc600078e3cff */
[----:B------:R-:W-:Y:S01]  /*9690*/  IMAD R11, R7, 0x8, R0 ;  /* 0x00000008070b7824 */ /* 0x000fe200078e0200 */
[----:B------:R-:W-:Y:S01]  /*96a0*/  SHF.L.U32 R6, R9, 0x1f, RZ ;  /* 0x0000001f09067819 */ /* 0x000fe200000006ff */
[----:B-1----:R-:W-:Y:S06]  /*96b0*/  @!P0 BRA `(.L_x_198) ;  /* 0x00000004006c8947 */ /* 0x002fec0003800000 */
.L_x_216:
[----:B------:R-:W1:Y:S01]  /*96c0*/  SYNCS.PHASECHK.TRANS64.TRYWAIT P0, [R11+URZ], R6 ;  /* 0x000000060b0075a7 */ /* 0x000e62000800017f */
[----:B------:R-:W-:-:S05]  /*96d0*/  VIADD R2, R7, 0x1 ;  /* 0x0000000107027836 */ /* 0x000fca0000000000 */
[----:B------:R-:W-:-:S04]  /*96e0*/  ISETP.NE.AND P1, PT, R2, 0x9, PT ;  /* 0x000000090200780c */ /* 0x000fc80003f25270 */
[----:B------:R-:W-:Y:S02]  /*96f0*/  SEL R4, RZ, 0x1, P1 ;  /* 0x00000001ff047807 */ /* 0x000fe40000800000 */
[----:B------:R-:W-:Y:S02]  /*9700*/  SEL R3, R2, RZ, P1 ;  /* 0x000000ff02037207 */ /* 0x000fe40000800000 */
[----:B------:R-:W-:Y:S01]  /*9710*/  LOP3.LUT R4, R9, R4, RZ, 0x3c, !PT ;  /* 0x0000000409047212 */ /* 0x000fe200078e3cff */
[----:B-1----:R-:W-:Y:S06]  /*9720*/  @!P0 BRA `(.L_x_199) ;  /* 0x0000000400648947 */ /* 0x002fec0003800000 */
.L_x_217:
[----:B------:R-:W-:Y:S01]  /*9730*/  IMAD R3, R3, 0x8, R0 ;  /* 0x0000000803037824 */ /* 0x000fe200078e0200 */
[----:B------:R-:W-:-:S07]  /*9740*/  SHF.L.U32 R0, R4, 0x1f, RZ ;  /* 0x0000001f04007819 */ /* 0x000fce00000006ff */
.L_x_200:
[----:B--2---:R2:W3:Y:S02]  /*9750*/  SYNCS.PHASECHK.TRANS64.TRYWAIT P0, [R3+URZ], R0 ;  /* 0x00000000030075a7 */ /* 0x0044e4000800017f */
[----:B---3--:R-:W-:Y:S05]  /*9760*/  @!P0 NANOSLEEP.SYNCS 0x989680 ;  /* 0x009896800000895d */ /* 0x008fea0003900000 */
[----:B------:R-:W3:Y:S02]  /*9770*/  @!P0 SYNCS.PHASECHK.TRANS64 P0, [R3+URZ], R0 ;  /* 0x00000000030085a7 */ /* 0x000ee4000800007f */
[----:B---3--:R-:W-:Y:S05]  /*9780*/  @!P0 BRA `(.L_x_200) ;  /* 0xfffffffc00f08947 */ /* 0x008fea000383ffff */
.L_x_190:
[----:B------:R-:W-:Y:S05]  /*9790*/  BSYNC B0 ;  /* 0x0000000000007941 */ /* 0x000fea0003800000 */
.L_x_189:
[----:B------:R-:W-:Y:S05]  /*97a0*/  EXIT ;  /* 0x000000000000794d */ /* 0x000fea0003800000 */
.L_x_20:
[----:B0-----:R-:W-:-:S04]  /*97b0*/  IMAD.U32 R19, RZ, RZ, UR11 ;  /* 0x0000000bff137e24 */ /* 0x001fc8000f8e00ff */
[----:B------:R0:W1:Y:S03]  /*97c0*/  SYNCS.PHASECHK.TRANS64.TRYWAIT P0, [R19+URZ+-0x8], R18 ;  /* 0xfffff812130075a7 */ /* 0x000066000800017f */
[----:B-1----:R-:W-:Y:S05]  /*97d0*/  @!P0 NANOSLEEP.SYNCS 0x989680 ;  /* 0x009896800000895d */ /* 0x002fea0003900000 */
[----:B------:R-:W1:Y:S02]  /*97e0*/  @!P0 SYNCS.PHASECHK.TRANS64 P0, [R19+URZ+-0x8], R18 ;  /* 0xfffff812130085a7 */ /* 0x000e64000800007f */
[----:B-1----:R-:W-:Y:S05]  /*97f0*/  @!P0 BRA `(.L_x_20) ;  /* 0xfffffffc00ec8947 */ /* 0x002fea000383ffff */
[----:B------:R-:W-:Y:S05]  /*9800*/  BRA `(.L_x_201) ;  /* 0xffffff7c00dc7947 */ /* 0x000fea000383ffff */
.L_x_25:
[----:B-1----:R-:W-:-:S04]  /*9810*/  IMAD.U32 R19, RZ, RZ, UR6 ;  /* 0x00000006ff137e24 */ /* 0x002fc8000f8e00ff */
[----:B------:R1:W4:Y:S03]  /*9820*/  SYNCS.PHASECHK.TRANS64.TRYWAIT P0, [R19+URZ], R18 ;  /* 0x00000012130075a7 */ /* 0x000326000800017f */
[----:B----4-:R-:W-:Y:S05]  /*9830*/  @!P0 NANOSLEEP.SYNCS 0x989680 ;  /* 0x009896800000895d */ /* 0x010fea0003900000 */
[----:B------:R-:W4:Y:S02]  /*9840*/  @!P0 SYNCS.PHASECHK.TRANS64 P0, [R19+URZ], R18 ;  /* 0x00000012130085a7 */ /* 0x000f24000800007f */
[----:B----4-:R-:W-:Y:S05]  /*9850*/  @!P0 BRA `(.L_x_25) ;  /* 0xfffffffc00ec8947 */ /* 0x010fea000383ffff */
[----:B------:R-:W-:Y:S05]  /*9860*/  BRA `(.L_x_24) ;  /* 0xffffff8400087947 */ /* 0x000fea000383ffff */
.L_x_31:
[----:B-1----:R-:W-:-:S04]  /*9870*/  IMAD.U32 R21, RZ, RZ, UR16 ;  /* 0x00000010ff157e24 */ /* 0x002fc8000f8e00ff */
[----:B------:R1:W4:Y:S03]  /*9880*/  SYNCS.PHASECHK.TRANS64.TRYWAIT P0, [R21+URZ], R20 ;  /* 0x00000014150075a7 */ /* 0x000326000800017f */
[----:B----4-:R-:W-:Y:S05]  /*9890*/  @!P0 NANOSLEEP.SYNCS 0x989680 ;  /* 0x009896800000895d */ /* 0x010fea0003900000 */
[----:B------:R-:W4:Y:S02]  /*98a0*/  @!P0 SYNCS.PHASECHK.TRANS64 P0, [R21+URZ], R20 ;  /* 0x00000014150085a7 */ /* 0x000f24000800007f */
[----:B----4-:R-:W-:Y:S05]  /*98b0*/  @!P0 BRA `(.L_x_31) ;  /* 0xfffffffc00ec8947 */ /* 0x010fea000383ffff */
[----:B------:R-:W-:Y:S05]  /*98c0*/  BRA `(.L_x_30) ;  /* 0xffffff8c00707947 */ /* 0x000fea000383ffff */
.L_x_39:
[----:B0-----:R-:W-:-:S04]  /*98d0*/  IMAD.U32 R19, RZ, RZ, UR11 ;  /* 0x0000000bff137e24 */ /* 0x001fc8000f8e00ff */
[----:B------:R0:W1:Y:S03]  /*98e0*/  SYNCS.PHASECHK.TRANS64.TRYWAIT P0, [R19+URZ+0x8], R18 ;  /* 0x00000812130075a7 */ /* 0x000066000800017f */
[----:B-1----:R-:W-:Y:S05]  /*98f0*/  @!P0 NANOSLEEP.SYNCS 0x989680 ;  /* 0x009896800000895d */ /* 0x002fea0003900000 */
[----:B------:R-:W1:Y:S02]  /*9900*/  @!P0 SYNCS.PHASECHK.TRANS64 P0, [R19+URZ+0x8], R18 ;  /* 0x00000812130085a7 */ /* 0x000e64000800007f */
[----:B-1----:R-:W-:Y:S05]  /*9910*/  @!P0 BRA `(.L_x_39) ;  /* 0xfffffffc00ec8947 */ /* 0x002fea000383ffff */
[----:B------:R-:W-:Y:S05]  /*9920*/  BRA `(.L_x_202) ;  /* 0xffffff9c000c7947 */ /* 0x000fea000383ffff */
.L_x_176:
[----:B------:R-:W-:Y:S01]  /*9930*/  BSSY B1, `(.L_x_203) ;  /* 0x0000006000017945 */ /* 0x000fe20003800000 */
[----:B------:R-:W-:-:S07]  /*9940*/  IMAD.MOV.U32 R10, RZ, RZ, -0x1 ;  /* 0xffffffffff0a7424 */ /* 0x000fce00078e00ff */
[----:B------:R-:W-:Y:S05]  /*9950*/  WARPSYNC.COLLECTIVE R10, `(.L_x_204) ;  /* 0x000000000a0c7348 */ /* 0x000fea0003c00000 */
[----:B------:R-:W-:Y:S02]  /*9960*/  ELECT P1, UR62, PT ;  /* 0x00000000003e782f */ /* 0x000fe40003820000 */
[----:B------:R-:W-:Y:S01]  /*9970*/  MOV R10, UR62 ;  /* 0x0000003e000a7c02 */ /* 0x000fe20008000f00 */
[----:B------:R-:W-:Y:S10]  /*9980*/  ENDCOLLECTIVE ;  /* 0x000000000000791b */ /* 0x000ff40003800000 */
.L_x_204:
[----:B------:R-:W-:Y:S05]  /*9990*/  BSYNC B1 ;  /* 0x0000000000017941 */ /* 0x000fea0003800000 */
.L_x_203:
[----:B------:R-:W-:Y:S05]  /*99a0*/  BRA `(.L_x_205) ;  /* 0xffffffec00447947 */ /* 0x000fea000383ffff */
.L_x_179:
[----:B-1----:R1:W2:Y:S02]  /*99b0*/  SYNCS.PHASECHK.TRANS64.TRYWAIT P1, [R19+URZ+0x48], R10 ;  /* 0x0000480a130075a7 */ /* 0x0022a4000802017f */
[----:B--2---:R-:W-:Y:S05]  /*99c0*/  @!P1 NANOSLEEP.SYNCS 0x989680 ;  /* 0x009896800000995d */ /* 0x004fea0003900000 */
[----:B------:R-:W2:Y:S02]  /*99d0*/  @!P1 SYNCS.PHASECHK.TRANS64 P1, [R19+URZ+0x48], R10 ;  /* 0x0000480a130095a7 */ /* 0x000ea4000802007f */
[----:B--2---:R-:W-:Y:S05]  /*99e0*/  @!P1 BRA `(.L_x_179) ;  /* 0xfffffffc00f09947 */ /* 0x004fea000383ffff */
[----:B------:R-:W-:Y:S05]  /*99f0*/  BRA `(.L_x_206) ;  /* 0xffffffec007c7947 */ /* 0x000fea000383ffff */
.L_x_188:
[----:B------:R-:W-:Y:S01]  /*9a00*/  BSSY B0, `(.L_x_207) ;  /* 0x0000006000007945 */ /* 0x000fe20003800000 */
[----:B------:R-:W-:-:S07]  /*9a10*/  IMAD.MOV.U32 R10, RZ, RZ, -0x1 ;  /* 0xffffffffff0a7424 */ /* 0x000fce00078e00ff */
[----:B------:R-:W-:Y:S05]  /*9a20*/  WARPSYNC.COLLECTIVE R10, `(.L_x_208) ;  /* 0x000000000a0c7348 */ /* 0x000fea0003c00000 */
[----:B------:R-:W-:Y:S02]  /*9a30*/  ELECT P1, UR62, PT ;  /* 0x00000000003e782f */ /* 0x000fe40003820000 */
[----:B------:R-:W-:Y:S01]  /*9a40*/  MOV R10, UR62 ;  /* 0x0000003e000a7c02 */ /* 0x000fe20008000f00 */
[----:B------:R-:W-:Y:S10]  /*9a50*/  ENDCOLLECTIVE ;  /* 0x000000000000791b */ /* 0x000ff40003800000 */
.L_x_208:
[----:B------:R-:W-:Y:S05]  /*9a60*/  BSYNC B0 ;  /* 0x0000000000007941 */ /* 0x000fea0003800000 */
.L_x_207:
[----:B------:R-:W-:Y:S01]  /*9a70*/  PLOP3.LUT P0, PT, P1, PT, PT, 0x80, 0x0 ;  /* 0x000000000000781c */ /* 0x000fe20000f0f070 */
[----:B------:R-:W-:-:S12]  /*9a80*/  BRA `(.L_x_209) ;  /* 0xfffffff400e07947 */ /* 0x000fd8000383ffff */
.L_x_192:
[----:B0-----:R0:W1:Y:S02]  /*9a90*/  SYNCS.PHASECHK.TRANS64.TRYWAIT P0, [R5+URZ], R2 ;  /* 0x00000002050075a7 */ /* 0x001064000800017f */
[----:B-1----:R-:W-:Y:S05]  /*9aa0*/  @!P0 NANOSLEEP.SYNCS 0x989680 ;  /* 0x009896800000895d */ /* 0x002fea0003900000 */
[----:B------:R-:W1:Y:S02]  /*9ab0*/  @!P0 SYNCS.PHASECHK.TRANS64 P0, [R5+URZ], R2 ;  /* 0x00000002050085a7 */ /* 0x000e64000800007f */
[----:B-1----:R-:W-:Y:S05]  /*9ac0*/  @!P0 BRA `(.L_x_192) ;  /* 0xfffffffc00f08947 */ /* 0x002fea000383ffff */
[----:B------:R-:W-:Y:S05]  /*9ad0*/  BRA `(.L_x_210) ;  /* 0xfffffff800207947 */ /* 0x000fea000383ffff */
.L_x_193:
[----:B0-----:R0:W1:Y:S02]  /*9ae0*/  SYNCS.PHASECHK.TRANS64.TRYWAIT P0, [R7+URZ], R4 ;  /* 0x00000004070075a7 */ /* 0x001064000800017f */
[----:B-1----:R-:W-:Y:S05]  /*9af0*/  @!P0 NANOSLEEP.SYNCS 0x989680 ;  /* 0x009896800000895d */ /* 0x002fea0003900000 */
[----:B------:R-:W1:Y:S02]  /*9b00*/  @!P0 SYNCS.PHASECHK.TRANS64 P0, [R7+URZ], R4 ;  /* 0x00000004070085a7 */ /* 0x000e64000800007f */
[----:B-1----:R-:W-:Y:S05]  /*9b10*/  @!P0 BRA `(.L_x_193) ;  /* 0xfffffffc00f08947 */ /* 0x002fea000383ffff */
[----:B------:R-:W-:Y:S05]  /*9b20*/  BRA `(.L_x_211) ;  /* 0xfffffff800307947 */ /* 0x000fea000383ffff */
.L_x_194:
[----:B0-----:R0:W1:Y:S02]  /*9b30*/  SYNCS.PHASECHK.TRANS64.TRYWAIT P0, [R6+URZ], R5 ;  /* 0x00000005060075a7 */ /* 0x001064000800017f */
[----:B-1----:R-:W-:Y:S05]  /*9b40*/  @!P0 NANOSLEEP.SYNCS 0x989680 ;  /* 0x009896800000895d */ /* 0x002fea0003900000 */
[----:B------:R-:W1:Y:S02]  /*9b50*/  @!P0 SYNCS.PHASECHK.TRANS64 P0, [R6+URZ], R5 ;  /* 0x00000005060085a7 */ /* 0x000e64000800007f */
[----:B-1----:R-:W-:Y:S05]  /*9b60*/  @!P0 BRA `(.L_x_194) ;  /* 0xfffffffc00f08947 */ /* 0x002fea000383ffff */
[----:B------:R-:W-:Y:S05]  /*9b70*/  BRA `(.L_x_212) ;  /* 0xfffffff800407947 */ /* 0x000fea000383ffff */
.L_x_195:
[----:B0-----:R0:W1:Y:S02]  /*9b80*/  SYNCS.PHASECHK.TRANS64.TRYWAIT P0, [R9+URZ], R4 ;  /* 0x00000004090075a7 */ /* 0x001064000800017f */
[----:B-1----:R-:W-:Y:S05]  /*9b90*/  @!P0 NANOSLEEP.SYNCS 0x989680 ;  /* 0x009896800000895d */ /* 0x002fea0003900000 */
[----:B------:R-:W1:Y:S02]  /*9ba0*/  @!P0 SYNCS.PHASECHK.TRANS64 P0, [R9+URZ], R4 ;  /* 0x00000004090085a7 */ /* 0x000e64000800007f */
[----:B-1----:R-:W-:Y:S05]  /*9bb0*/  @!P0 BRA `(.L_x_195) ;  /* 0xfffffffc00f08947 */ /* 0x002fea000383ffff */
[----:B------:R-:W-:Y:S05]  /*9bc0*/  BRA `(.L_x_213) ;  /* 0xfffffff800507947 */ /* 0x000fea000383ffff */
.L_x_196:
[----:B0-----:R0:W1:Y:S02]  /*9bd0*/  SYNCS.PHASECHK.TRANS64.TRYWAIT P0, [R6+URZ], R5 ;  /* 0x00000005060075a7 */ /* 0x001064000800017f */
[----:B-1----:R-:W-:Y:S05]  /*9be0*/  @!P0 NANOSLEEP.SYNCS 0x989680 ;  /* 0x009896800000895d */ /* 0x002fea0003900000 */
[----:B------:R-:W1:Y:S02]  /*9bf0*/  @!P0 SYNCS.PHASECHK.TRANS64 P0, [R6+URZ], R5 ;  /* 0x00000005060085a7 */ /* 0x000e64000800007f */
[----:B-1----:R-:W-:Y:S05]  /*9c00*/  @!P0 BRA `(.L_x_196) ;  /* 0xfffffffc00f08947 */ /* 0x002fea000383ffff */
[----:B------:R-:W-:Y:S05]  /*9c10*/  BRA `(.L_x_214) ;  /* 0xfffffff800607947 */ /* 0x000fea000383ffff */
.L_x_197:
[----:B0-----:R0:W1:Y:S02]  /*9c20*/  SYNCS.PHASECHK.TRANS64.TRYWAIT P0, [R9+URZ], R4 ;  /* 0x00000004090075a7 */ /* 0x001064000800017f */
[----:B-1----:R-:W-:Y:S05]  /*9c30*/  @!P0 NANOSLEEP.SYNCS 0x989680 ;  /* 0x009896800000895d */ /* 0x002fea0003900000 */
[----:B------:R-:W1:Y:S02]  /*9c40*/  @!P0 SYNCS.PHASECHK.TRANS64 P0, [R9+URZ], R4 ;  /* 0x00000004090085a7 */ /* 0x000e64000800007f */
[----:B-1----:R-:W-:Y:S05]  /*9c50*/  @!P0 BRA `(.L_x_197) ;  /* 0xfffffffc00f08947 */ /* 0x002fea000383ffff */
[----:B------:R-:W-:Y:S05]  /*9c60*/  BRA `(.L_x_215) ;  /* 0xfffffff800707947 */ /* 0x000fea000383ffff */
.L_x_198:
[----:B0-----:R0:W1:Y:S02]  /*9c70*/  SYNCS.PHASECHK.TRANS64.TRYWAIT P0, [R8+URZ], R5 ;  /* 0x00000005080075a7 */ /* 0x001064000800017f */
[----:B-1----:R-:W-:Y:S05]  /*9c80*/  @!P0 NANOSLEEP.SYNCS 0x989680 ;  /* 0x009896800000895d */ /* 0x002fea0003900000 */
[----:B------:R-:W1:Y:S02]  /*9c90*/  @!P0 SYNCS.PHASECHK.TRANS64 P0, [R8+URZ], R5 ;  /* 0x00000005080085a7 */ /* 0x000e64000800007f */
[----:B-1----:R-:W-:Y:S05]  /*9ca0*/  @!P0 BRA `(.L_x_198) ;  /* 0xfffffffc00f08947 */ /* 0x002fea000383ffff */
[----:B------:R-:W-:Y:S05]  /*9cb0*/  BRA `(.L_x_216) ;  /* 0xfffffff800807947 */ /* 0x000fea000383ffff */
.L_x_199:
[----:B-1----:R1:W2:Y:S02]  /*9cc0*/  SYNCS.PHASECHK.TRANS64.TRYWAIT P0, [R11+URZ], R6 ;  /* 0x000000060b0075a7 */ /* 0x0022a4000800017f */
[----:B--2---:R-:W-:Y:S05]  /*9cd0*/  @!P0 NANOSLEEP.SYNCS 0x989680 ;  /* 0x009896800000895d */ /* 0x004fea0003900000 */
[----:B------:R-:W2:Y:S02]  /*9ce0*/  @!P0 SYNCS.PHASECHK.TRANS64 P0, [R11+URZ], R6 ;  /* 0x000000060b0085a7 */ /* 0x000ea4000800007f */
[----:B--2---:R-:W-:Y:S05]  /*9cf0*/  @!P0 BRA `(.L_x_199) ;  /* 0xfffffffc00f08947 */ /* 0x004fea000383ffff */
[----:B------:R-:W-:Y:S05]  /*9d00*/  BRA `(.L_x_217) ;  /* 0xfffffff800887947 */ /* 0x000fea000383ffff */
.L_x_218:
[----:B------:R-:W-:-:S00]  /*9d10*/  BRA `(.L_x_218) ;  /* 0xfffffffc00fc7947 */ /* 0x000fc0000383ffff */
[----:B------:R-:W-:-:S00]  /*9d20*/  NOP ;  /* 0x0000000000007918 */ /* 0x000fc00000000000 */
        /* <DEDUP_REMOVED lines=13> */
.L_x_219:


//--------------------- .nv.shared._ZN7cutlass13device_kernelINS_4gemm6kernel13GemmUniversalIN4cute5tupleIJiiiiEEENS1_10collective13CollectiveMmaINS1_37MainloopSm90TmaGmmaWarpSpecializedFP8ILi9ENS5_IJNS4_1CILi4EEESB_NSA_ILi1EEEEEENS1_32KernelTmaWarpSpecializedPingpongEEENS5_IJNSA_ILi64EEENSA_ILi128EEESH_EEENS_12float_e4m3_tENS5_IJlSC_lEEESJ_SK_NS4_8TiledMMAINS4_8MMA_AtomIJNS4_4SM904GMMA31MMA_64x128x32_F32E4M3E4M3_SS_TNILNSO_7ScaleInE1ELSQ_1EEEEEENS4_6LayoutINS5_IJSC_SC_SC_EEENS5_IJNSA_ILi0EEESV_SV_EEEEENS5_IJNS4_10UnderscoreESY_SY_EEEEENS4_23SM90_TMA_LOAD_MULTICASTENS4_14ComposedLayoutINS4_7SwizzleILi3ELi4ELi3EEENS4_18smem_ptr_flag_bitsILi8EEENST_INS5_IJNSA_ILi8EEESH_EEENS5_IJSH_SC_EEEEEEEvNS4_8identityES11_S1B_vS1C_EENS_8epilogue10collective6detail29Sm90TmaWarpSpecializedAdapterINS1F_15DefaultEpilogueISJ_SK_SK_NS1E_6thread17LinearCombinationISJ_Li1EffLNS1J_9ScaleType4KindE0ELNS_15FloatRoundStyleE2ESJ_EENS1_15EpilogueDefaultEEEEEvvEEEEvNT_6ParamsE --------------------------
	.section	.nv.shared._ZN7cutlass13device_kernelINS_4gemm6kernel13GemmUniversalIN4cute5tupleIJiiiiEEENS1_10collective13CollectiveMmaINS1_37MainloopSm90TmaGmmaWarpSpecializedFP8ILi9ENS5_IJNS4_1CILi4EEESB_NSA_ILi1EEEEEENS1_32KernelTmaWarpSpecializedPingpongEEENS5_IJNSA_ILi64EEENSA_ILi128EEESH_EEENS_12float_e4m3_tENS5_IJlSC_lEEESJ_SK_NS4_8TiledMMAINS4_8MMA_AtomIJNS4_4SM904GMMA31MMA_64x128x32_F32E4M3E4M3_SS_TNILNSO_7ScaleInE1ELSQ_1EEEEEENS4_6LayoutINS5_IJSC_SC_SC_EEENS5_IJNSA_ILi0EEESV_SV_EEEEENS5_IJNS4_10UnderscoreESY_SY_EEEEENS4_23SM90_TMA_LOAD_MULTICASTENS4_14ComposedLayoutINS4_7SwizzleILi3ELi4ELi3EEENS4_18smem_ptr_flag_bitsILi8EEENST_INS5_IJNSA_ILi8EEESH_EEENS5_IJSH_SC_EEEEEEEvNS4_8identityES11_S1B_vS1C_EENS_8epilogue10collective6detail29Sm90TmaWarpSpecializedAdapterINS1F_15DefaultEpilogueISJ_SK_SK_NS1E_6thread17LinearCombinationISJ_Li1EffLNS1J_9ScaleType4KindE0ELNS_15FloatRoundStyleE2ESJ_EENS1_15EpilogueDefaultEEEEEvvEEEEvNT_6ParamsE,"aw",@nobits
	.sectionflags	@""
	.align	16
	.zero		1024


//--------------------- .nv.shared.reserved.0     --------------------------
	.section	.nv.shared.reserved.0,"aw",@nobits
	.weak		__nv_reservedSMEM_offset_0_alias
	.size		__nv_reservedSMEM_offset_0_alias, 0, 0
	.other		__nv_reservedSMEM_offset_0_alias,@"STO_CUDA_RESERVED_SHARED STV_DEFAULT"
__nv_reservedSMEM_offset_0_alias:
	.zero		0


//--------------------- .nv.global                --------------------------
	.section	.nv.global,"aw",@nobits
.nv.global:
	.type		_ZN40_INTERNAL_681df003_4_k_cu_819a157c_279404cute1_E,@object
	.size		_ZN40_INTERNAL_681df003_4_k_cu_819a157c_279404cute1_E,(_ZN40_INTERNAL_681df003_4_k_cu_819a157c_279404cuda3std3__45__cpo6cbeginE - _ZN40_INTERNAL_681df003_4_k_cu_819a157c_279404cute1_E)
_ZN40_INTERNAL_681df003_4_k_cu_819a157c_279404cute1_E:
	.zero		1
	.type		_ZN40_INTERNAL_681df003_4_k_cu_819a157c_279404cuda3std3__45__cpo6cbeginE,@object
	.size		_ZN40_INTERNAL_681df003_4_k_cu_819a157c_279404cuda3std3__45__cpo6cbeginE,(_ZN40_INTERNAL_681df003_4_k_cu_819a157c_279404cuda3std3__48in_placeE - _ZN40_INTERNAL_681df003_4_k_cu_819a157c_279404cuda3std3__45__cpo6cbeginE)
_ZN40_INTERNAL_681df003_4_k_cu_819a157c_279404cuda3std3__45__cpo6cbeginE:
	.zero		1
	.type		_ZN40_INTERNAL_681df003_4_k_cu_819a157c_279404cuda3std3__48in_placeE,@object
	.size		_ZN40_INTERNAL_681df003_4_k_cu_819a157c_279404cuda3std3__48in_placeE,(_ZN40_INTERNAL_681df003_4_k_cu_819a157c_279404cuda3std6ranges3__45__cpo9iter_moveE - _ZN40_INTERNAL_681df003_4_k_cu_819a157c_279404cuda3std3__48in_placeE)
_ZN40_INTERNAL_681df003_4_k_cu_819a157c_279404cuda3std3__48in_placeE:
	.zero		1
	.type		_ZN40_INTERNAL_681df003_4_k_cu_819a157c_279404cuda3std6ranges3__45__cpo9iter_moveE,@object
	.size		_ZN40_INTERNAL_681df003_4_k_cu_819a157c_279404cuda3std6ranges3__45__cpo9iter_moveE,(_ZN40_INTERNAL_681df003_4_k_cu_819a157c_279404cuda3std3__45__cpo5beginE - _ZN40_INTERNAL_681df003_4_k_cu_819a157c_279404cuda3std6ranges3__45__cpo9iter_moveE)
_ZN40_INTERNAL_681df003_4_k_cu_819a157c_279404cuda3std6ranges3__45__cpo9iter_moveE:
	.zero		1
	.type		_ZN40_INTERNAL_681df003_4_k_cu_819a157c_279404cuda3std3__45__cpo5beginE,@object
	.size		_ZN40_INTERNAL_681df003_4_k_cu_819a157c_279404cuda3std3__45__cpo5beginE,(_ZN40_INTERNAL_681df003_4_k_cu_819a157c_279404cuda3std3__442_GLOBAL__N__681df003_4_k_cu_819a157c_279406ignoreE - _ZN40_INTERNAL_681df003_4_k_cu_819a157c_279404cuda3std3__45__cpo5beginE)
_ZN40_INTERNAL_681df003_4_k_cu_819a157c_279404cuda3std3__45__cpo5beginE:
	.zero		1
	.type		_ZN40_INTERNAL_681df003_4_k_cu_819a157c_279404cuda3std3__442_GLOBAL__N__681df003_4_k_cu_819a157c_279406ignoreE,@object
	.size		_ZN40_INTERNAL_681df003_4_k_cu_819a157c_279404cuda3std3__442_GLOBAL__N__681df003_4_k_cu_819a157c_279406ignoreE,(_ZN40_INTERNAL_681df003_4_k_cu_819a157c_279404cute7productE - _ZN40_INTERNAL_681df003_4_k_cu_819a157c_279404cuda3std3__442_GLOBAL__N__681df003_4_k_cu_819a157c_279406ignoreE)
_ZN40_INTERNAL_681df003_4_k_cu_819a157c_279404cuda3std3__442_GLOBAL__N__681df003_4_k_cu_819a157c_279406ignoreE:
	.zero		1
	.type		_ZN40_INTERNAL_681df003_4_k_cu_819a157c_279404cute7productE,@object
	.size		_ZN40_INTERNAL_681df003_4_k_cu_819a157c_279404cute7productE,(_ZN40_INTERNAL_681df003_4_k_cu_819a157c_279404cuda3std3__45__cpo3endE - _ZN40_INTERNAL_681df003_4_k_cu_819a157c_279404cute7productE)
_ZN40_INTERNAL_681df003_4_k_cu_819a157c_279404cute7productE:
	.zero		1
	.type		_ZN40_INTERNAL_681df003_4_k_cu_819a157c_279404cuda3std3__45__cpo3endE,@object
	.size		_ZN40_INTERNAL_681df003_4_k_cu_819a157c_279404cuda3std3__45__cpo3endE,(_ZN40_INTERNAL_681df003_4_k_cu_819a157c_279404cuda3std3__419piecewise_constructE - _ZN40_INTERNAL_681df003_4_k_cu_819a157c_279404cuda3std3__45__cpo3endE)
_ZN40_INTERNAL_681df003_4_k_cu_819a157c_279404cuda3std3__45__cpo3endE:
	.zero		1
	.type		_ZN40_INTERNAL_681df003_4_k_cu_819a157c_279404cuda3std3__419piecewise_constructE,@object
	.size		_ZN40_INTERNAL_681df003_4_k_cu_819a157c_279404cuda3std3__419piecewise_constructE,(_ZN40_INTERNAL_681df003_4_k_cu_819a157c_279404cuda3std3__45__cpo4cendE - _ZN40_INTERNAL_681df003_4_k_cu_819a157c_279404cuda3std3__419piecewise_constructE)
_ZN40_INTERNAL_681df003_4_k_cu_819a157c_279404cuda3std3__419piecewise_constructE:
	.zero		1
	.type		_ZN40_INTERNAL_681df003_4_k_cu_819a157c_279404cuda3std3__45__cpo4cendE,@object
	.size		_ZN40_INTERNAL_681df003_4_k_cu_819a157c_279404cuda3std3__45__cpo4cendE,(_ZN40_INTERNAL_681df003_4_k_cu_819a157c_279404cuda3std6ranges3__45__cpo4swapE - _ZN40_INTERNAL_681df003_4_k_cu_819a157c_279404cuda3std3__45__cpo4cendE)
_ZN40_INTERNAL_681df003_4_k_cu_819a157c_279404cuda3std3__45__cpo4cendE:
	.zero		1
	.type		_ZN40_INTERNAL_681df003_4_k_cu_819a157c_279404cuda3std6ranges3__45__cpo4swapE,@object
	.size		_ZN40_INTERNAL_681df003_4_k_cu_819a157c_279404cuda3std6ranges3__45__cpo4swapE,(.L_7 - _ZN40_INTERNAL_681df003_4_k_cu_819a157c_279404cuda3std6ranges3__45__cpo4swapE)
_ZN40_INTERNAL_681df003_4_k_cu_819a157c_279404cuda3std6ranges3__45__cpo4swapE:
	.zero		1
.L_7:


//--------------------- .nv.constant0._ZN7cutlass13device_kernelINS_4gemm6kernel13GemmUniversalIN4cute5tupleIJiiiiEEENS1_10collective13CollectiveMmaINS1_37MainloopSm90TmaGmmaWarpSpecializedFP8ILi9ENS5_IJNS4_1CILi4EEESB_NSA_ILi1EEEEEENS1_32KernelTmaWarpSpecializedPingpongEEENS5_IJNSA_ILi64EEENSA_ILi128EEESH_EEENS_12float_e4m3_tENS5_IJlSC_lEEESJ_SK_NS4_8TiledMMAINS4_8MMA_AtomIJNS4_4SM904GMMA31MMA_64x128x32_F32E4M3E4M3_SS_TNILNSO_7ScaleInE1ELSQ_1EEEEEENS4_6LayoutINS5_IJSC_SC_SC_EEENS5_IJNSA_ILi0EEESV_SV_EEEEENS5_IJNS4_10UnderscoreESY_SY_EEEEENS4_23SM90_TMA_LOAD_MULTICASTENS4_14ComposedLayoutINS4_7SwizzleILi3ELi4ELi3EEENS4_18smem_ptr_flag_bitsILi8EEENST_INS5_IJNSA_ILi8EEESH_EEENS5_IJSH_SC_EEEEEEEvNS4_8identityES11_S1B_vS1C_EENS_8epilogue10collective6detail29Sm90TmaWarpSpecializedAdapterINS1F_15DefaultEpilogueISJ_SK_SK_NS1E_6thread17LinearCombinationISJ_Li1EffLNS1J_9ScaleType4KindE0ELNS_15FloatRoundStyleE2ESJ_EENS1_15EpilogueDefaultEEEEEvvEEEEvNT_6ParamsE --------------------------
	.section	.nv.constant0._ZN7cutlass13device_kernelINS_4gemm6kernel13GemmUniversalIN4cute5tupleIJiiiiEEENS1_10collective13CollectiveMmaINS1_37MainloopSm90TmaGmmaWarpSpecializedFP8ILi9ENS5_IJNS4_1CILi4EEESB_NSA_ILi1EEEEEENS1_32KernelTmaWarpSpecializedPingpongEEENS5_IJNSA_ILi64EEENSA_ILi128EEESH_EEENS_12float_e4m3_tENS5_IJlSC_lEEESJ_SK_NS4_8TiledMMAINS4_8MMA_AtomIJNS4_4SM904GMMA31MMA_64x128x32_F32E4M3E4M3_SS_TNILNSO_7ScaleInE1ELSQ_1EEEEEENS4_6LayoutINS5_IJSC_SC_SC_EEENS5_IJNSA_ILi0EEESV_SV_EEEEENS5_IJNS4_10UnderscoreESY_SY_EEEEENS4_23SM90_TMA_LOAD_MULTICASTENS4_14ComposedLayoutINS4_7SwizzleILi3ELi4ELi3EEENS4_18smem_ptr_flag_bitsILi8EEENST_INS5_IJNSA_ILi8EEESH_EEENS5_IJSH_SC_EEEEEEEvNS4_8identityES11_S1B_vS1C_EENS_8epilogue10collective6detail29Sm90TmaWarpSpecializedAdapterINS1F_15DefaultEpilogueISJ_SK_SK_NS1E_6thread17LinearCombinationISJ_Li1EffLNS1J_9ScaleType4KindE0ELNS_15FloatRoundStyleE2ESJ_EENS1_15EpilogueDefaultEEEEEvvEEEEvNT_6ParamsE,"a",@progbits
	.sectionflags	@""
	.align	4
.nv.constant0._ZN7cutlass13device_kernelINS_4gemm6kernel13GemmUniversalIN4cute5tupleIJiiiiEEENS1_10collective13CollectiveMmaINS1_37MainloopSm90TmaGmmaWarpSpecializedFP8ILi9ENS5_IJNS4_1CILi4EEESB_NSA_ILi1EEEEEENS1_32KernelTmaWarpSpecializedPingpongEEENS5_IJNSA_ILi64EEENSA_ILi128EEESH_EEENS_12float_e4m3_tENS5_IJlSC_lEEESJ_SK_NS4_8TiledMMAINS4_8MMA_AtomIJNS4_4SM904GMMA31MMA_64x128x32_F32E4M3E4M3_SS_TNILNSO_7ScaleInE1ELSQ_1EEEEEENS4_6LayoutINS5_IJSC_SC_SC_EEENS5_IJNSA_ILi0EEESV_SV_EEEEENS5_IJNS4_10UnderscoreESY_SY_EEEEENS4_23SM90_TMA_LOAD_MULTICASTENS4_14ComposedLayoutINS4_7SwizzleILi3ELi4ELi3EEENS4_18smem_ptr_flag_bitsILi8EEENST_INS5_IJNSA_ILi8EEESH_EEENS5_IJSH_SC_EEEEEEEvNS4_8identityES11_S1B_vS1C_EENS_8epilogue10collective6detail29Sm90TmaWarpSpecializedAdapterINS1F_15DefaultEpilogueISJ_SK_SK_NS1E_6thread17LinearCombinationISJ_Li1EffLNS1J_9ScaleType4KindE0ELNS_15FloatRoundStyleE2ESJ_EENS1_15EpilogueDefaultEEEEEvvEEEEvNT_6ParamsE:
	.zero		1664


//--------------------- SYMBOLS --------------------------

	.type		.nv.reservedSmem.offset0,@object
	.size		.nv.reservedSmem.offset0,0x4
